//
// Generated by NVIDIA NVVM Compiler
//
// Compiler Build ID: CL-36424714
// Cuda compilation tools, release 13.0, V13.0.88
// Based on NVVM 20.0.0
//

.version 9.0
.target sm_100
.address_size 64

	// .globl	_Z17Reduction3_kernelILj1EEvPiPKim
.extern .shared .align 16 .b8 shared_sum[];

.visible .entry _Z17Reduction3_kernelILj1EEvPiPKim(
	.param .u64 .ptr .align 1 _Z17Reduction3_kernelILj1EEvPiPKim_param_0,
	.param .u64 .ptr .align 1 _Z17Reduction3_kernelILj1EEvPiPKim_param_1,
	.param .u64 _Z17Reduction3_kernelILj1EEvPiPKim_param_2
)
{
	.reg .pred 	%p<4>;
	.reg .b32 	%r<17>;
	.reg .b64 	%rd<15>;

	ld.param.u64 	%rd6, [_Z17Reduction3_kernelILj1EEvPiPKim_param_0];
	ld.param.u64 	%rd7, [_Z17Reduction3_kernelILj1EEvPiPKim_param_1];
	ld.param.u64 	%rd8, [_Z17Reduction3_kernelILj1EEvPiPKim_param_2];
	mov.u32 	%r1, %tid.x;
	mov.u32 	%r2, %ctaid.x;
	add.s32 	%r7, %r2, %r1;
	cvt.u64.u32 	%rd14, %r7;
	setp.le.u64 	%p1, %rd8, %rd14;
	mov.b32 	%r16, 0;
	@%p1 bra 	$L__BB0_3;
	mov.u32 	%r9, %nctaid.x;
	cvt.u64.u32 	%rd2, %r9;
	cvta.to.global.u64 	%rd3, %rd7;
	mov.b32 	%r16, 0;
$L__BB0_2:
	shl.b64 	%rd9, %rd14, 2;
	add.s64 	%rd10, %rd3, %rd9;
	ld.global.u32 	%r10, [%rd10];
	add.s32 	%r16, %r10, %r16;
	add.s64 	%rd14, %rd14, %rd2;
	setp.lt.u64 	%p2, %rd14, %rd8;
	@%p2 bra 	$L__BB0_2;
$L__BB0_3:
	shl.b32 	%r11, %r1, 2;
	mov.u32 	%r12, shared_sum;
	add.s32 	%r13, %r12, %r11;
	st.shared.u32 	[%r13], %r16;
	bar.sync 	0;
	setp.ne.s32 	%p3, %r1, 0;
	@%p3 bra 	$L__BB0_5;
	ld.volatile.shared.u32 	%r14, [shared_sum];
	cvta.to.global.u64 	%rd11, %rd6;
	mul.wide.u32 	%rd12, %r2, 4;
	add.s64 	%rd13, %rd11, %rd12;
	st.global.u32 	[%rd13], %r14;
$L__BB0_5:
	ret;

}
	// .globl	_Z17Reduction3_kernelILj2EEvPiPKim
.visible .entry _Z17Reduction3_kernelILj2EEvPiPKim(
	.param .u64 .ptr .align 1 _Z17Reduction3_kernelILj2EEvPiPKim_param_0,
	.param .u64 .ptr .align 1 _Z17Reduction3_kernelILj2EEvPiPKim_param_1,
	.param .u64 _Z17Reduction3_kernelILj2EEvPiPKim_param_2
)
{
	.reg .pred 	%p<5>;
	.reg .b32 	%r<22>;
	.reg .b64 	%rd<15>;

	ld.param.u64 	%rd6, [_Z17Reduction3_kernelILj2EEvPiPKim_param_0];
	ld.param.u64 	%rd7, [_Z17Reduction3_kernelILj2EEvPiPKim_param_1];
	ld.param.u64 	%rd8, [_Z17Reduction3_kernelILj2EEvPiPKim_param_2];
	mov.u32 	%r1, %tid.x;
	mov.u32 	%r2, %ctaid.x;
	shl.b32 	%r8, %r2, 1;
	add.s32 	%r9, %r8, %r1;
	cvt.u64.u32 	%rd14, %r9;
	setp.le.u64 	%p1, %rd8, %rd14;
	mov.b32 	%r21, 0;
	@%p1 bra 	$L__BB1_3;
	mov.u32 	%r11, %nctaid.x;
	shl.b32 	%r12, %r11, 1;
	cvt.u64.u32 	%rd2, %r12;
	cvta.to.global.u64 	%rd3, %rd7;
	mov.b32 	%r21, 0;
$L__BB1_2:
	shl.b64 	%rd9, %rd14, 2;
	add.s64 	%rd10, %rd3, %rd9;
	ld.global.u32 	%r13, [%rd10];
	add.s32 	%r21, %r13, %r21;
	add.s64 	%rd14, %rd14, %rd2;
	setp.lt.u64 	%p2, %rd14, %rd8;
	@%p2 bra 	$L__BB1_2;
$L__BB1_3:
	shl.b32 	%r14, %r1, 2;
	mov.u32 	%r15, shared_sum;
	add.s32 	%r6, %r15, %r14;
	st.shared.u32 	[%r6], %r21;
	bar.sync 	0;
	setp.gt.u32 	%p3, %r1, 31;
	@%p3 bra 	$L__BB1_6;
	ld.volatile.shared.u32 	%r16, [%r6+4];
	ld.volatile.shared.u32 	%r17, [%r6];
	add.s32 	%r18, %r17, %r16;
	st.volatile.shared.u32 	[%r6], %r18;
	setp.ne.s32 	%p4, %r1, 0;
	@%p4 bra 	$L__BB1_6;
	ld.volatile.shared.u32 	%r19, [shared_sum];
	cvta.to.global.u64 	%rd11, %rd6;
	mul.wide.u32 	%rd12, %r2, 4;
	add.s64 	%rd13, %rd11, %rd12;
	st.global.u32 	[%rd13], %r19;
$L__BB1_6:
	ret;

}
	// .globl	_Z17Reduction3_kernelILj4EEvPiPKim
.visible .entry _Z17Reduction3_kernelILj4EEvPiPKim(
	.param .u64 .ptr .align 1 _Z17Reduction3_kernelILj4EEvPiPKim_param_0,
	.param .u64 .ptr .align 1 _Z17Reduction3_kernelILj4EEvPiPKim_param_1,
	.param .u64 _Z17Reduction3_kernelILj4EEvPiPKim_param_2
)
{
	.reg .pred 	%p<5>;
	.reg .b32 	%r<25>;
	.reg .b64 	%rd<15>;

	ld.param.u64 	%rd6, [_Z17Reduction3_kernelILj4EEvPiPKim_param_0];
	ld.param.u64 	%rd7, [_Z17Reduction3_kernelILj4EEvPiPKim_param_1];
	ld.param.u64 	%rd8, [_Z17Reduction3_kernelILj4EEvPiPKim_param_2];
	mov.u32 	%r1, %tid.x;
	mov.u32 	%r2, %ctaid.x;
	shl.b32 	%r8, %r2, 2;
	add.s32 	%r9, %r8, %r1;
	cvt.u64.u32 	%rd14, %r9;
	setp.le.u64 	%p1, %rd8, %rd14;
	mov.b32 	%r24, 0;
	@%p1 bra 	$L__BB2_3;
	mov.u32 	%r11, %nctaid.x;
	shl.b32 	%r12, %r11, 2;
	cvt.u64.u32 	%rd2, %r12;
	cvta.to.global.u64 	%rd3, %rd7;
	mov.b32 	%r24, 0;
$L__BB2_2:
	shl.b64 	%rd9, %rd14, 2;
	add.s64 	%rd10, %rd3, %rd9;
	ld.global.u32 	%r13, [%rd10];
	add.s32 	%r24, %r13, %r24;
	add.s64 	%rd14, %rd14, %rd2;
	setp.lt.u64 	%p2, %rd14, %rd8;
	@%p2 bra 	$L__BB2_2;
$L__BB2_3:
	shl.b32 	%r14, %r1, 2;
	mov.u32 	%r15, shared_sum;
	add.s32 	%r6, %r15, %r14;
	st.shared.u32 	[%r6], %r24;
	bar.sync 	0;
	setp.gt.u32 	%p3, %r1, 31;
	@%p3 bra 	$L__BB2_6;
	ld.volatile.shared.u32 	%r16, [%r6+8];
	ld.volatile.shared.u32 	%r17, [%r6];
	add.s32 	%r18, %r17, %r16;
	st.volatile.shared.u32 	[%r6], %r18;
	ld.volatile.shared.u32 	%r19, [%r6+4];
	ld.volatile.shared.u32 	%r20, [%r6];
	add.s32 	%r21, %r20, %r19;
	st.volatile.shared.u32 	[%r6], %r21;
	setp.ne.s32 	%p4, %r1, 0;
	@%p4 bra 	$L__BB2_6;
	ld.volatile.shared.u32 	%r22, [shared_sum];
	cvta.to.global.u64 	%rd11, %rd6;
	mul.wide.u32 	%rd12, %r2, 4;
	add.s64 	%rd13, %rd11, %rd12;
	st.global.u32 	[%rd13], %r22;
$L__BB2_6:
	ret;

}
	// .globl	_Z17Reduction3_kernelILj8EEvPiPKim
.visible .entry _Z17Reduction3_kernelILj8EEvPiPKim(
	.param .u64 .ptr .align 1 _Z17Reduction3_kernelILj8EEvPiPKim_param_0,
	.param .u64 .ptr .align 1 _Z17Reduction3_kernelILj8EEvPiPKim_param_1,
	.param .u64 _Z17Reduction3_kernelILj8EEvPiPKim_param_2
)
{
	.reg .pred 	%p<5>;
	.reg .b32 	%r<28>;
	.reg .b64 	%rd<15>;

	ld.param.u64 	%rd6, [_Z17Reduction3_kernelILj8EEvPiPKim_param_0];
	ld.param.u64 	%rd7, [_Z17Reduction3_kernelILj8EEvPiPKim_param_1];
	ld.param.u64 	%rd8, [_Z17Reduction3_kernelILj8EEvPiPKim_param_2];
	mov.u32 	%r1, %tid.x;
	mov.u32 	%r2, %ctaid.x;
	shl.b32 	%r8, %r2, 3;
	add.s32 	%r9, %r8, %r1;
	cvt.u64.u32 	%rd14, %r9;
	setp.le.u64 	%p1, %rd8, %rd14;
	mov.b32 	%r27, 0;
	@%p1 bra 	$L__BB3_3;
	mov.u32 	%r11, %nctaid.x;
	shl.b32 	%r12, %r11, 3;
	cvt.u64.u32 	%rd2, %r12;
	cvta.to.global.u64 	%rd3, %rd7;
	mov.b32 	%r27, 0;
$L__BB3_2:
	shl.b64 	%rd9, %rd14, 2;
	add.s64 	%rd10, %rd3, %rd9;
	ld.global.u32 	%r13, [%rd10];
	add.s32 	%r27, %r13, %r27;
	add.s64 	%rd14, %rd14, %rd2;
	setp.lt.u64 	%p2, %rd14, %rd8;
	@%p2 bra 	$L__BB3_2;
$L__BB3_3:
	shl.b32 	%r14, %r1, 2;
	mov.u32 	%r15, shared_sum;
	add.s32 	%r6, %r15, %r14;
	st.shared.u32 	[%r6], %r27;
	bar.sync 	0;
	setp.gt.u32 	%p3, %r1, 31;
	@%p3 bra 	$L__BB3_6;
	ld.volatile.shared.u32 	%r16, [%r6+16];
	ld.volatile.shared.u32 	%r17, [%r6];
	add.s32 	%r18, %r17, %r16;
	st.volatile.shared.u32 	[%r6], %r18;
	ld.volatile.shared.u32 	%r19, [%r6+8];
	ld.volatile.shared.u32 	%r20, [%r6];
	add.s32 	%r21, %r20, %r19;
	st.volatile.shared.u32 	[%r6], %r21;
	ld.volatile.shared.u32 	%r22, [%r6+4];
	ld.volatile.shared.u32 	%r23, [%r6];
	add.s32 	%r24, %r23, %r22;
	st.volatile.shared.u32 	[%r6], %r24;
	setp.ne.s32 	%p4, %r1, 0;
	@%p4 bra 	$L__BB3_6;
	ld.volatile.shared.u32 	%r25, [shared_sum];
	cvta.to.global.u64 	%rd11, %rd6;
	mul.wide.u32 	%rd12, %r2, 4;
	add.s64 	%rd13, %rd11, %rd12;
	st.global.u32 	[%rd13], %r25;
$L__BB3_6:
	ret;

}
	// .globl	_Z17Reduction3_kernelILj16EEvPiPKim
.visible .entry _Z17Reduction3_kernelILj16EEvPiPKim(
	.param .u64 .ptr .align 1 _Z17Reduction3_kernelILj16EEvPiPKim_param_0,
	.param .u64 .ptr .align 1 _Z17Reduction3_kernelILj16EEvPiPKim_param_1,
	.param .u64 _Z17Reduction3_kernelILj16EEvPiPKim_param_2
)
{
	.reg .pred 	%p<5>;
	.reg .b32 	%r<31>;
	.reg .b64 	%rd<15>;

	ld.param.u64 	%rd6, [_Z17Reduction3_kernelILj16EEvPiPKim_param_0];
	ld.param.u64 	%rd7, [_Z17Reduction3_kernelILj16EEvPiPKim_param_1];
	ld.param.u64 	%rd8, [_Z17Reduction3_kernelILj16EEvPiPKim_param_2];
	mov.u32 	%r1, %tid.x;
	mov.u32 	%r2, %ctaid.x;
	shl.b32 	%r8, %r2, 4;
	add.s32 	%r9, %r8, %r1;
	cvt.u64.u32 	%rd14, %r9;
	setp.le.u64 	%p1, %rd8, %rd14;
	mov.b32 	%r30, 0;
	@%p1 bra 	$L__BB4_3;
	mov.u32 	%r11, %nctaid.x;
	shl.b32 	%r12, %r11, 4;
	cvt.u64.u32 	%rd2, %r12;
	cvta.to.global.u64 	%rd3, %rd7;
	mov.b32 	%r30, 0;
$L__BB4_2:
	shl.b64 	%rd9, %rd14, 2;
	add.s64 	%rd10, %rd3, %rd9;
	ld.global.u32 	%r13, [%rd10];
	add.s32 	%r30, %r13, %r30;
	add.s64 	%rd14, %rd14, %rd2;
	setp.lt.u64 	%p2, %rd14, %rd8;
	@%p2 bra 	$L__BB4_2;
$L__BB4_3:
	shl.b32 	%r14, %r1, 2;
	mov.u32 	%r15, shared_sum;
	add.s32 	%r6, %r15, %r14;
	st.shared.u32 	[%r6], %r30;
	bar.sync 	0;
	setp.gt.u32 	%p3, %r1, 31;
	@%p3 bra 	$L__BB4_6;
	ld.volatile.shared.u32 	%r16, [%r6+32];
	ld.volatile.shared.u32 	%r17, [%r6];
	add.s32 	%r18, %r17, %r16;
	st.volatile.shared.u32 	[%r6], %r18;
	ld.volatile.shared.u32 	%r19, [%r6+16];
	ld.volatile.shared.u32 	%r20, [%r6];
	add.s32 	%r21, %r20, %r19;
	st.volatile.shared.u32 	[%r6], %r21;
	ld.volatile.shared.u32 	%r22, [%r6+8];
	ld.volatile.shared.u32 	%r23, [%r6];
	add.s32 	%r24, %r23, %r22;
	st.volatile.shared.u32 	[%r6], %r24;
	ld.volatile.shared.u32 	%r25, [%r6+4];
	ld.volatile.shared.u32 	%r26, [%r6];
	add.s32 	%r27, %r26, %r25;
	st.volatile.shared.u32 	[%r6], %r27;
	setp.ne.s32 	%p4, %r1, 0;
	@%p4 bra 	$L__BB4_6;
	ld.volatile.shared.u32 	%r28, [shared_sum];
	cvta.to.global.u64 	%rd11, %rd6;
	mul.wide.u32 	%rd12, %r2, 4;
	add.s64 	%rd13, %rd11, %rd12;
	st.global.u32 	[%rd13], %r28;
$L__BB4_6:
	ret;

}
	// .globl	_Z17Reduction3_kernelILj32EEvPiPKim
.visible .entry _Z17Reduction3_kernelILj32EEvPiPKim(
	.param .u64 .ptr .align 1 _Z17Reduction3_kernelILj32EEvPiPKim_param_0,
	.param .u64 .ptr .align 1 _Z17Reduction3_kernelILj32EEvPiPKim_param_1,
	.param .u64 _Z17Reduction3_kernelILj32EEvPiPKim_param_2
)
{
	.reg .pred 	%p<5>;
	.reg .b32 	%r<34>;
	.reg .b64 	%rd<15>;

	ld.param.u64 	%rd6, [_Z17Reduction3_kernelILj32EEvPiPKim_param_0];
	ld.param.u64 	%rd7, [_Z17Reduction3_kernelILj32EEvPiPKim_param_1];
	ld.param.u64 	%rd8, [_Z17Reduction3_kernelILj32EEvPiPKim_param_2];
	mov.u32 	%r1, %tid.x;
	mov.u32 	%r2, %ctaid.x;
	shl.b32 	%r8, %r2, 5;
	add.s32 	%r9, %r8, %r1;
	cvt.u64.u32 	%rd14, %r9;
	setp.le.u64 	%p1, %rd8, %rd14;
	mov.b32 	%r33, 0;
	@%p1 bra 	$L__BB5_3;
	mov.u32 	%r11, %nctaid.x;
	shl.b32 	%r12, %r11, 5;
	cvt.u64.u32 	%rd2, %r12;
	cvta.to.global.u64 	%rd3, %rd7;
	mov.b32 	%r33, 0;
$L__BB5_2:
	shl.b64 	%rd9, %rd14, 2;
	add.s64 	%rd10, %rd3, %rd9;
	ld.global.u32 	%r13, [%rd10];
	add.s32 	%r33, %r13, %r33;
	add.s64 	%rd14, %rd14, %rd2;
	setp.lt.u64 	%p2, %rd14, %rd8;
	@%p2 bra 	$L__BB5_2;
$L__BB5_3:
	shl.b32 	%r14, %r1, 2;
	mov.u32 	%r15, shared_sum;
	add.s32 	%r6, %r15, %r14;
	st.shared.u32 	[%r6], %r33;
	bar.sync 	0;
	setp.gt.u32 	%p3, %r1, 31;
	@%p3 bra 	$L__BB5_6;
	ld.volatile.shared.u32 	%r16, [%r6+64];
	ld.volatile.shared.u32 	%r17, [%r6];
	add.s32 	%r18, %r17, %r16;
	st.volatile.shared.u32 	[%r6], %r18;
	ld.volatile.shared.u32 	%r19, [%r6+32];
	ld.volatile.shared.u32 	%r20, [%r6];
	add.s32 	%r21, %r20, %r19;
	st.volatile.shared.u32 	[%r6], %r21;
	ld.volatile.shared.u32 	%r22, [%r6+16];
	ld.volatile.shared.u32 	%r23, [%r6];
	add.s32 	%r24, %r23, %r22;
	st.volatile.shared.u32 	[%r6], %r24;
	ld.volatile.shared.u32 	%r25, [%r6+8];
	ld.volatile.shared.u32 	%r26, [%r6];
	add.s32 	%r27, %r26, %r25;
	st.volatile.shared.u32 	[%r6], %r27;
	ld.volatile.shared.u32 	%r28, [%r6+4];
	ld.volatile.shared.u32 	%r29, [%r6];
	add.s32 	%r30, %r29, %r28;
	st.volatile.shared.u32 	[%r6], %r30;
	setp.ne.s32 	%p4, %r1, 0;
	@%p4 bra 	$L__BB5_6;
	ld.volatile.shared.u32 	%r31, [shared_sum];
	cvta.to.global.u64 	%rd11, %rd6;
	mul.wide.u32 	%rd12, %r2, 4;
	add.s64 	%rd13, %rd11, %rd12;
	st.global.u32 	[%rd13], %r31;
$L__BB5_6:
	ret;

}
	// .globl	_Z17Reduction3_kernelILj64EEvPiPKim
.visible .entry _Z17Reduction3_kernelILj64EEvPiPKim(
	.param .u64 .ptr .align 1 _Z17Reduction3_kernelILj64EEvPiPKim_param_0,
	.param .u64 .ptr .align 1 _Z17Reduction3_kernelILj64EEvPiPKim_param_1,
	.param .u64 _Z17Reduction3_kernelILj64EEvPiPKim_param_2
)
{
	.reg .pred 	%p<5>;
	.reg .b32 	%r<37>;
	.reg .b64 	%rd<15>;

	ld.param.u64 	%rd6, [_Z17Reduction3_kernelILj64EEvPiPKim_param_0];
	ld.param.u64 	%rd7, [_Z17Reduction3_kernelILj64EEvPiPKim_param_1];
	ld.param.u64 	%rd8, [_Z17Reduction3_kernelILj64EEvPiPKim_param_2];
	mov.u32 	%r1, %tid.x;
	mov.u32 	%r2, %ctaid.x;
	shl.b32 	%r8, %r2, 6;
	add.s32 	%r9, %r8, %r1;
	cvt.u64.u32 	%rd14, %r9;
	setp.le.u64 	%p1, %rd8, %rd14;
	mov.b32 	%r36, 0;
	@%p1 bra 	$L__BB6_3;
	mov.u32 	%r11, %nctaid.x;
	shl.b32 	%r12, %r11, 6;
	cvt.u64.u32 	%rd2, %r12;
	cvta.to.global.u64 	%rd3, %rd7;
	mov.b32 	%r36, 0;
$L__BB6_2:
	shl.b64 	%rd9, %rd14, 2;
	add.s64 	%rd10, %rd3, %rd9;
	ld.global.u32 	%r13, [%rd10];
	add.s32 	%r36, %r13, %r36;
	add.s64 	%rd14, %rd14, %rd2;
	setp.lt.u64 	%p2, %rd14, %rd8;
	@%p2 bra 	$L__BB6_2;
$L__BB6_3:
	shl.b32 	%r14, %r1, 2;
	mov.u32 	%r15, shared_sum;
	add.s32 	%r6, %r15, %r14;
	st.shared.u32 	[%r6], %r36;
	bar.sync 	0;
	setp.gt.u32 	%p3, %r1, 31;
	@%p3 bra 	$L__BB6_6;
	ld.volatile.shared.u32 	%r16, [%r6+128];
	ld.volatile.shared.u32 	%r17, [%r6];
	add.s32 	%r18, %r17, %r16;
	st.volatile.shared.u32 	[%r6], %r18;
	ld.volatile.shared.u32 	%r19, [%r6+64];
	ld.volatile.shared.u32 	%r20, [%r6];
	add.s32 	%r21, %r20, %r19;
	st.volatile.shared.u32 	[%r6], %r21;
	ld.volatile.shared.u32 	%r22, [%r6+32];
	ld.volatile.shared.u32 	%r23, [%r6];
	add.s32 	%r24, %r23, %r22;
	st.volatile.shared.u32 	[%r6], %r24;
	ld.volatile.shared.u32 	%r25, [%r6+16];
	ld.volatile.shared.u32 	%r26, [%r6];
	add.s32 	%r27, %r26, %r25;
	st.volatile.shared.u32 	[%r6], %r27;
	ld.volatile.shared.u32 	%r28, [%r6+8];
	ld.volatile.shared.u32 	%r29, [%r6];
	add.s32 	%r30, %r29, %r28;
	st.volatile.shared.u32 	[%r6], %r30;
	ld.volatile.shared.u32 	%r31, [%r6+4];
	ld.volatile.shared.u32 	%r32, [%r6];
	add.s32 	%r33, %r32, %r31;
	st.volatile.shared.u32 	[%r6], %r33;
	setp.ne.s32 	%p4, %r1, 0;
	@%p4 bra 	$L__BB6_6;
	ld.volatile.shared.u32 	%r34, [shared_sum];
	cvta.to.global.u64 	%rd11, %rd6;
	mul.wide.u32 	%rd12, %r2, 4;
	add.s64 	%rd13, %rd11, %rd12;
	st.global.u32 	[%rd13], %r34;
$L__BB6_6:
	ret;

}
	// .globl	_Z17Reduction3_kernelILj128EEvPiPKim
.visible .entry _Z17Reduction3_kernelILj128EEvPiPKim(
	.param .u64 .ptr .align 1 _Z17Reduction3_kernelILj128EEvPiPKim_param_0,
	.param .u64 .ptr .align 1 _Z17Reduction3_kernelILj128EEvPiPKim_param_1,
	.param .u64 _Z17Reduction3_kernelILj128EEvPiPKim_param_2
)
{
	.reg .pred 	%p<6>;
	.reg .b32 	%r<40>;
	.reg .b64 	%rd<15>;

	ld.param.u64 	%rd6, [_Z17Reduction3_kernelILj128EEvPiPKim_param_0];
	ld.param.u64 	%rd7, [_Z17Reduction3_kernelILj128EEvPiPKim_param_1];
	ld.param.u64 	%rd8, [_Z17Reduction3_kernelILj128EEvPiPKim_param_2];
	mov.u32 	%r1, %tid.x;
	mov.u32 	%r2, %ctaid.x;
	shl.b32 	%r8, %r2, 7;
	add.s32 	%r9, %r8, %r1;
	cvt.u64.u32 	%rd14, %r9;
	setp.le.u64 	%p1, %rd8, %rd14;
	mov.b32 	%r39, 0;
	@%p1 bra 	$L__BB7_3;
	mov.u32 	%r11, %nctaid.x;
	shl.b32 	%r12, %r11, 7;
	cvt.u64.u32 	%rd2, %r12;
	cvta.to.global.u64 	%rd3, %rd7;
	mov.b32 	%r39, 0;
$L__BB7_2:
	shl.b64 	%rd9, %rd14, 2;
	add.s64 	%rd10, %rd3, %rd9;
	ld.global.u32 	%r13, [%rd10];
	add.s32 	%r39, %r13, %r39;
	add.s64 	%rd14, %rd14, %rd2;
	setp.lt.u64 	%p2, %rd14, %rd8;
	@%p2 bra 	$L__BB7_2;
$L__BB7_3:
	shl.b32 	%r14, %r1, 2;
	mov.u32 	%r15, shared_sum;
	add.s32 	%r6, %r15, %r14;
	st.shared.u32 	[%r6], %r39;
	bar.sync 	0;
	setp.gt.u32 	%p3, %r1, 63;
	@%p3 bra 	$L__BB7_5;
	ld.shared.u32 	%r16, [%r6+256];
	ld.shared.u32 	%r17, [%r6];
	add.s32 	%r18, %r17, %r16;
	st.shared.u32 	[%r6], %r18;
$L__BB7_5:
	bar.sync 	0;
	setp.gt.u32 	%p4, %r1, 31;
	@%p4 bra 	$L__BB7_8;
	ld.volatile.shared.u32 	%r19, [%r6+128];
	ld.volatile.shared.u32 	%r20, [%r6];
	add.s32 	%r21, %r20, %r19;
	st.volatile.shared.u32 	[%r6], %r21;
	ld.volatile.shared.u32 	%r22, [%r6+64];
	ld.volatile.shared.u32 	%r23, [%r6];
	add.s32 	%r24, %r23, %r22;
	st.volatile.shared.u32 	[%r6], %r24;
	ld.volatile.shared.u32 	%r25, [%r6+32];
	ld.volatile.shared.u32 	%r26, [%r6];
	add.s32 	%r27, %r26, %r25;
	st.volatile.shared.u32 	[%r6], %r27;
	ld.volatile.shared.u32 	%r28, [%r6+16];
	ld.volatile.shared.u32 	%r29, [%r6];
	add.s32 	%r30, %r29, %r28;
	st.volatile.shared.u32 	[%r6], %r30;
	ld.volatile.shared.u32 	%r31, [%r6+8];
	ld.volatile.shared.u32 	%r32, [%r6];
	add.s32 	%r33, %r32, %r31;
	st.volatile.shared.u32 	[%r6], %r33;
	ld.volatile.shared.u32 	%r34, [%r6+4];
	ld.volatile.shared.u32 	%r35, [%r6];
	add.s32 	%r36, %r35, %r34;
	st.volatile.shared.u32 	[%r6], %r36;
	setp.ne.s32 	%p5, %r1, 0;
	@%p5 bra 	$L__BB7_8;
	ld.volatile.shared.u32 	%r37, [shared_sum];
	cvta.to.global.u64 	%rd11, %rd6;
	mul.wide.u32 	%rd12, %r2, 4;
	add.s64 	%rd13, %rd11, %rd12;
	st.global.u32 	[%rd13], %r37;
$L__BB7_8:
	ret;

}
	// .globl	_Z17Reduction3_kernelILj256EEvPiPKim
.visible .entry _Z17Reduction3_kernelILj256EEvPiPKim(
	.param .u64 .ptr .align 1 _Z17Reduction3_kernelILj256EEvPiPKim_param_0,
	.param .u64 .ptr .align 1 _Z17Reduction3_kernelILj256EEvPiPKim_param_1,
	.param .u64 _Z17Reduction3_kernelILj256EEvPiPKim_param_2
)
{
	.reg .pred 	%p<7>;
	.reg .b32 	%r<43>;
	.reg .b64 	%rd<15>;

	ld.param.u64 	%rd6, [_Z17Reduction3_kernelILj256EEvPiPKim_param_0];
	ld.param.u64 	%rd7, [_Z17Reduction3_kernelILj256EEvPiPKim_param_1];
	ld.param.u64 	%rd8, [_Z17Reduction3_kernelILj256EEvPiPKim_param_2];
	mov.u32 	%r1, %tid.x;
	mov.u32 	%r2, %ctaid.x;
	shl.b32 	%r8, %r2, 8;
	add.s32 	%r9, %r8, %r1;
	cvt.u64.u32 	%rd14, %r9;
	setp.le.u64 	%p1, %rd8, %rd14;
	mov.b32 	%r42, 0;
	@%p1 bra 	$L__BB8_3;
	mov.u32 	%r11, %nctaid.x;
	shl.b32 	%r12, %r11, 8;
	cvt.u64.u32 	%rd2, %r12;
	cvta.to.global.u64 	%rd3, %rd7;
	mov.b32 	%r42, 0;
$L__BB8_2:
	shl.b64 	%rd9, %rd14, 2;
	add.s64 	%rd10, %rd3, %rd9;
	ld.global.u32 	%r13, [%rd10];
	add.s32 	%r42, %r13, %r42;
	add.s64 	%rd14, %rd14, %rd2;
	setp.lt.u64 	%p2, %rd14, %rd8;
	@%p2 bra 	$L__BB8_2;
$L__BB8_3:
	shl.b32 	%r14, %r1, 2;
	mov.u32 	%r15, shared_sum;
	add.s32 	%r6, %r15, %r14;
	st.shared.u32 	[%r6], %r42;
	bar.sync 	0;
	setp.gt.u32 	%p3, %r1, 127;
	@%p3 bra 	$L__BB8_5;
	ld.shared.u32 	%r16, [%r6+512];
	ld.shared.u32 	%r17, [%r6];
	add.s32 	%r18, %r17, %r16;
	st.shared.u32 	[%r6], %r18;
$L__BB8_5:
	bar.sync 	0;
	setp.gt.u32 	%p4, %r1, 63;
	@%p4 bra 	$L__BB8_7;
	ld.shared.u32 	%r19, [%r6+256];
	ld.shared.u32 	%r20, [%r6];
	add.s32 	%r21, %r20, %r19;
	st.shared.u32 	[%r6], %r21;
$L__BB8_7:
	bar.sync 	0;
	setp.gt.u32 	%p5, %r1, 31;
	@%p5 bra 	$L__BB8_10;
	ld.volatile.shared.u32 	%r22, [%r6+128];
	ld.volatile.shared.u32 	%r23, [%r6];
	add.s32 	%r24, %r23, %r22;
	st.volatile.shared.u32 	[%r6], %r24;
	ld.volatile.shared.u32 	%r25, [%r6+64];
	ld.volatile.shared.u32 	%r26, [%r6];
	add.s32 	%r27, %r26, %r25;
	st.volatile.shared.u32 	[%r6], %r27;
	ld.volatile.shared.u32 	%r28, [%r6+32];
	ld.volatile.shared.u32 	%r29, [%r6];
	add.s32 	%r30, %r29, %r28;
	st.volatile.shared.u32 	[%r6], %r30;
	ld.volatile.shared.u32 	%r31, [%r6+16];
	ld.volatile.shared.u32 	%r32, [%r6];
	add.s32 	%r33, %r32, %r31;
	st.volatile.shared.u32 	[%r6], %r33;
	ld.volatile.shared.u32 	%r34, [%r6+8];
	ld.volatile.shared.u32 	%r35, [%r6];
	add.s32 	%r36, %r35, %r34;
	st.volatile.shared.u32 	[%r6], %r36;
	ld.volatile.shared.u32 	%r37, [%r6+4];
	ld.volatile.shared.u32 	%r38, [%r6];
	add.s32 	%r39, %r38, %r37;
	st.volatile.shared.u32 	[%r6], %r39;
	setp.ne.s32 	%p6, %r1, 0;
	@%p6 bra 	$L__BB8_10;
	ld.volatile.shared.u32 	%r40, [shared_sum];
	cvta.to.global.u64 	%rd11, %rd6;
	mul.wide.u32 	%rd12, %r2, 4;
	add.s64 	%rd13, %rd11, %rd12;
	st.global.u32 	[%rd13], %r40;
$L__BB8_10:
	ret;

}
	// .globl	_Z17Reduction3_kernelILj512EEvPiPKim
.visible .entry _Z17Reduction3_kernelILj512EEvPiPKim(
	.param .u64 .ptr .align 1 _Z17Reduction3_kernelILj512EEvPiPKim_param_0,
	.param .u64 .ptr .align 1 _Z17Reduction3_kernelILj512EEvPiPKim_param_1,
	.param .u64 _Z17Reduction3_kernelILj512EEvPiPKim_param_2
)
{
	.reg .pred 	%p<8>;
	.reg .b32 	%r<46>;
	.reg .b64 	%rd<15>;

	ld.param.u64 	%rd6, [_Z17Reduction3_kernelILj512EEvPiPKim_param_0];
	ld.param.u64 	%rd7, [_Z17Reduction3_kernelILj512EEvPiPKim_param_1];
	ld.param.u64 	%rd8, [_Z17Reduction3_kernelILj512EEvPiPKim_param_2];
	mov.u32 	%r1, %tid.x;
	mov.u32 	%r2, %ctaid.x;
	shl.b32 	%r8, %r2, 9;
	add.s32 	%r9, %r8, %r1;
	cvt.u64.u32 	%rd14, %r9;
	setp.le.u64 	%p1, %rd8, %rd14;
	mov.b32 	%r45, 0;
	@%p1 bra 	$L__BB9_3;
	mov.u32 	%r11, %nctaid.x;
	shl.b32 	%r12, %r11, 9;
	cvt.u64.u32 	%rd2, %r12;
	cvta.to.global.u64 	%rd3, %rd7;
	mov.b32 	%r45, 0;
$L__BB9_2:
	shl.b64 	%rd9, %rd14, 2;
	add.s64 	%rd10, %rd3, %rd9;
	ld.global.u32 	%r13, [%rd10];
	add.s32 	%r45, %r13, %r45;
	add.s64 	%rd14, %rd14, %rd2;
	setp.lt.u64 	%p2, %rd14, %rd8;
	@%p2 bra 	$L__BB9_2;
$L__BB9_3:
	shl.b32 	%r14, %r1, 2;
	mov.u32 	%r15, shared_sum;
	add.s32 	%r6, %r15, %r14;
	st.shared.u32 	[%r6], %r45;
	bar.sync 	0;
	setp.gt.u32 	%p3, %r1, 255;
	@%p3 bra 	$L__BB9_5;
	ld.shared.u32 	%r16, [%r6+1024];
	ld.shared.u32 	%r17, [%r6];
	add.s32 	%r18, %r17, %r16;
	st.shared.u32 	[%r6], %r18;
$L__BB9_5:
	bar.sync 	0;
	setp.gt.u32 	%p4, %r1, 127;
	@%p4 bra 	$L__BB9_7;
	ld.shared.u32 	%r19, [%r6+512];
	ld.shared.u32 	%r20, [%r6];
	add.s32 	%r21, %r20, %r19;
	st.shared.u32 	[%r6], %r21;
$L__BB9_7:
	bar.sync 	0;
	setp.gt.u32 	%p5, %r1, 63;
	@%p5 bra 	$L__BB9_9;
	ld.shared.u32 	%r22, [%r6+256];
	ld.shared.u32 	%r23, [%r6];
	add.s32 	%r24, %r23, %r22;
	st.shared.u32 	[%r6], %r24;
$L__BB9_9:
	bar.sync 	0;
	setp.gt.u32 	%p6, %r1, 31;
	@%p6 bra 	$L__BB9_12;
	ld.volatile.shared.u32 	%r25, [%r6+128];
	ld.volatile.shared.u32 	%r26, [%r6];
	add.s32 	%r27, %r26, %r25;
	st.volatile.shared.u32 	[%r6], %r27;
	ld.volatile.shared.u32 	%r28, [%r6+64];
	ld.volatile.shared.u32 	%r29, [%r6];
	add.s32 	%r30, %r29, %r28;
	st.volatile.shared.u32 	[%r6], %r30;
	ld.volatile.shared.u32 	%r31, [%r6+32];
	ld.volatile.shared.u32 	%r32, [%r6];
	add.s32 	%r33, %r32, %r31;
	st.volatile.shared.u32 	[%r6], %r33;
	ld.volatile.shared.u32 	%r34, [%r6+16];
	ld.volatile.shared.u32 	%r35, [%r6];
	add.s32 	%r36, %r35, %r34;
	st.volatile.shared.u32 	[%r6], %r36;
	ld.volatile.shared.u32 	%r37, [%r6+8];
	ld.volatile.shared.u32 	%r38, [%r6];
	add.s32 	%r39, %r38, %r37;
	st.volatile.shared.u32 	[%r6], %r39;
	ld.volatile.shared.u32 	%r40, [%r6+4];
	ld.volatile.shared.u32 	%r41, [%r6];
	add.s32 	%r42, %r41, %r40;
	st.volatile.shared.u32 	[%r6], %r42;
	setp.ne.s32 	%p7, %r1, 0;
	@%p7 bra 	$L__BB9_12;
	ld.volatile.shared.u32 	%r43, [shared_sum];
	cvta.to.global.u64 	%rd11, %rd6;
	mul.wide.u32 	%rd12, %r2, 4;
	add.s64 	%rd13, %rd11, %rd12;
	st.global.u32 	[%rd13], %r43;
$L__BB9_12:
	ret;

}
	// .globl	_Z17Reduction3_kernelILj1024EEvPiPKim
.visible .entry _Z17Reduction3_kernelILj1024EEvPiPKim(
	.param .u64 .ptr .align 1 _Z17Reduction3_kernelILj1024EEvPiPKim_param_0,
	.param .u64 .ptr .align 1 _Z17Reduction3_kernelILj1024EEvPiPKim_param_1,
	.param .u64 _Z17Reduction3_kernelILj1024EEvPiPKim_param_2
)
{
	.reg .pred 	%p<9>;
	.reg .b32 	%r<49>;
	.reg .b64 	%rd<15>;

	ld.param.u64 	%rd6, [_Z17Reduction3_kernelILj1024EEvPiPKim_param_0];
	ld.param.u64 	%rd7, [_Z17Reduction3_kernelILj1024EEvPiPKim_param_1];
	ld.param.u64 	%rd8, [_Z17Reduction3_kernelILj1024EEvPiPKim_param_2];
	mov.u32 	%r1, %tid.x;
	mov.u32 	%r2, %ctaid.x;
	shl.b32 	%r8, %r2, 10;
	or.b32  	%r9, %r8, %r1;
	cvt.u64.u32 	%rd14, %r9;
	setp.le.u64 	%p1, %rd8, %rd14;
	mov.b32 	%r48, 0;
	@%p1 bra 	$L__BB10_3;
	mov.u32 	%r11, %nctaid.x;
	shl.b32 	%r12, %r11, 10;
	cvt.u64.u32 	%rd2, %r12;
	cvta.to.global.u64 	%rd3, %rd7;
	mov.b32 	%r48, 0;
$L__BB10_2:
	shl.b64 	%rd9, %rd14, 2;
	add.s64 	%rd10, %rd3, %rd9;
	ld.global.u32 	%r13, [%rd10];
	add.s32 	%r48, %r13, %r48;
	add.s64 	%rd14, %rd14, %rd2;
	setp.lt.u64 	%p2, %rd14, %rd8;
	@%p2 bra 	$L__BB10_2;
$L__BB10_3:
	shl.b32 	%r14, %r1, 2;
	mov.u32 	%r15, shared_sum;
	add.s32 	%r6, %r15, %r14;
	st.shared.u32 	[%r6], %r48;
	bar.sync 	0;
	setp.gt.u32 	%p3, %r1, 511;
	@%p3 bra 	$L__BB10_5;
	ld.shared.u32 	%r16, [%r6+2048];
	ld.shared.u32 	%r17, [%r6];
	add.s32 	%r18, %r17, %r16;
	st.shared.u32 	[%r6], %r18;
$L__BB10_5:
	bar.sync 	0;
	setp.gt.u32 	%p4, %r1, 255;
	@%p4 bra 	$L__BB10_7;
	ld.shared.u32 	%r19, [%r6+1024];
	ld.shared.u32 	%r20, [%r6];
	add.s32 	%r21, %r20, %r19;
	st.shared.u32 	[%r6], %r21;
$L__BB10_7:
	bar.sync 	0;
	setp.gt.u32 	%p5, %r1, 127;
	@%p5 bra 	$L__BB10_9;
	ld.shared.u32 	%r22, [%r6+512];
	ld.shared.u32 	%r23, [%r6];
	add.s32 	%r24, %r23, %r22;
	st.shared.u32 	[%r6], %r24;
$L__BB10_9:
	bar.sync 	0;
	setp.gt.u32 	%p6, %r1, 63;
	@%p6 bra 	$L__BB10_11;
	ld.shared.u32 	%r25, [%r6+256];
	ld.shared.u32 	%r26, [%r6];
	add.s32 	%r27, %r26, %r25;
	st.shared.u32 	[%r6], %r27;
$L__BB10_11:
	bar.sync 	0;
	setp.gt.u32 	%p7, %r1, 31;
	@%p7 bra 	$L__BB10_14;
	ld.volatile.shared.u32 	%r28, [%r6+128];
	ld.volatile.shared.u32 	%r29, [%r6];
	add.s32 	%r30, %r29, %r28;
	st.volatile.shared.u32 	[%r6], %r30;
	ld.volatile.shared.u32 	%r31, [%r6+64];
	ld.volatile.shared.u32 	%r32, [%r6];
	add.s32 	%r33, %r32, %r31;
	st.volatile.shared.u32 	[%r6], %r33;
	ld.volatile.shared.u32 	%r34, [%r6+32];
	ld.volatile.shared.u32 	%r35, [%r6];
	add.s32 	%r36, %r35, %r34;
	st.volatile.shared.u32 	[%r6], %r36;
	ld.volatile.shared.u32 	%r37, [%r6+16];
	ld.volatile.shared.u32 	%r38, [%r6];
	add.s32 	%r39, %r38, %r37;
	st.volatile.shared.u32 	[%r6], %r39;
	ld.volatile.shared.u32 	%r40, [%r6+8];
	ld.volatile.shared.u32 	%r41, [%r6];
	add.s32 	%r42, %r41, %r40;
	st.volatile.shared.u32 	[%r6], %r42;
	ld.volatile.shared.u32 	%r43, [%r6+4];
	ld.volatile.shared.u32 	%r44, [%r6];
	add.s32 	%r45, %r44, %r43;
	st.volatile.shared.u32 	[%r6], %r45;
	setp.ne.s32 	%p8, %r1, 0;
	@%p8 bra 	$L__BB10_14;
	ld.volatile.shared.u32 	%r46, [shared_sum];
	cvta.to.global.u64 	%rd11, %rd6;
	mul.wide.u32 	%rd12, %r2, 4;
	add.s64 	%rd13, %rd11, %rd12;
	st.global.u32 	[%rd13], %r46;
$L__BB10_14:
	ret;

}


// ===== COMPILED SASS (sm_100) =====

	.target	sm_100

	.elftype	@"ET_EXEC"


//--------------------- .note.nv.tkinfo           --------------------------
	.section	.note.nv.tkinfo,"",@"SHT_NOTE"
	.sectionflags	@"SHF_NOTE_NV_TKINFO"
	.tkinfo
        /*0018*/ 	.word	0x00000002
        /*0030*/ 	.string	""
        /*0030*/ 	.string	"ptxas"
        /*0030*/ 	.string	"Cuda compilation tools, release 13.0, V13.0.88"
        /*0030*/ 	.string	"Build cuda_13.0.r13.0/compiler.36424714_0"
        /*0030*/ 	.string	"-arch sm_100 -m 64 "



//--------------------- .note.nv.cuinfo           --------------------------
	.section	.note.nv.cuinfo,"",@"SHT_NOTE"
	.sectionflags	@"SHF_NOTE_NV_CUINFO"
        /*0018*/ 	.short	0x0002
        /*001a*/ 	.short	0x0064
        /*001c*/ 	.short	0x0082
	.zero		2


//--------------------- .nv.info                  --------------------------
	.section	.nv.info,"",@"SHT_CUDA_INFO"
	.align	4


	//----- nvinfo : EIATTR_REGCOUNT
	.align		4
        /*0000*/ 	.byte	0x04, 0x2f
        /*0002*/ 	.short	(.L_1 - .L_0)
	.align		4
.L_0:
        /*0004*/ 	.word	index@(_Z17Reduction3_kernelILj1EEvPiPKim)
        /*0008*/ 	.word	0x0000000c


	//----- nvinfo : EIATTR_FRAME_SIZE
	.align		4
.L_1:
        /*000c*/ 	.byte	0x04, 0x11
        /*000e*/ 	.short	(.L_3 - .L_2)
	.align		4
.L_2:
        /*0010*/ 	.word	index@(_Z17Reduction3_kernelILj1EEvPiPKim)
        /*0014*/ 	.word	0x00000000


	//----- nvinfo : EIATTR_REGCOUNT
	.align		4
.L_3:
        /*0018*/ 	.byte	0x04, 0x2f
        /*001a*/ 	.short	(.L_5 - .L_4)
	.align		4
.L_4:
        /*001c*/ 	.word	index@(_Z17Reduction3_kernelILj2EEvPiPKim)
        /*0020*/ 	.word	0x0000000c


	//----- nvinfo : EIATTR_FRAME_SIZE
	.align		4
.L_5:
        /*0024*/ 	.byte	0x04, 0x11
        /*0026*/ 	.short	(.L_7 - .L_6)
	.align		4
.L_6:
        /*0028*/ 	.word	index@(_Z17Reduction3_kernelILj2EEvPiPKim)
        /*002c*/ 	.word	0x00000000


	//----- nvinfo : EIATTR_REGCOUNT
	.align		4
.L_7:
        /*0030*/ 	.byte	0x04, 0x2f
        /*0032*/ 	.short	(.L_9 - .L_8)
	.align		4
.L_8:
        /*0034*/ 	.word	index@(_Z17Reduction3_kernelILj4EEvPiPKim)
        /*0038*/ 	.word	0x0000000c


	//----- nvinfo : EIATTR_FRAME_SIZE
	.align		4
.L_9:
        /*003c*/ 	.byte	0x04, 0x11
        /*003e*/ 	.short	(.L_11 - .L_10)
	.align		4
.L_10:
        /*0040*/ 	.word	index@(_Z17Reduction3_kernelILj4EEvPiPKim)
        /*0044*/ 	.word	0x00000000


	//----- nvinfo : EIATTR_REGCOUNT
	.align		4
.L_11:
        /*0048*/ 	.byte	0x04, 0x2f
        /*004a*/ 	.short	(.L_13 - .L_12)
	.align		4
.L_12:
        /*004c*/ 	.word	index@(_Z17Reduction3_kernelILj8EEvPiPKim)
        /*0050*/ 	.word	0x0000000c


	//----- nvinfo : EIATTR_FRAME_SIZE
	.align		4
.L_13:
        /*0054*/ 	.byte	0x04, 0x11
        /*0056*/ 	.short	(.L_15 - .L_14)
	.align		4
.L_14:
        /*0058*/ 	.word	index@(_Z17Reduction3_kernelILj8EEvPiPKim)
        /*005c*/ 	.word	0x00000000


	//----- nvinfo : EIATTR_REGCOUNT
	.align		4
.L_15:
        /*0060*/ 	.byte	0x04, 0x2f
        /*0062*/ 	.short	(.L_17 - .L_16)
	.align		4
.L_16:
        /*0064*/ 	.word	index@(_Z17Reduction3_kernelILj16EEvPiPKim)
        /*0068*/ 	.word	0x0000000c


	//----- nvinfo : EIATTR_FRAME_SIZE
	.align		4
.L_17:
        /*006c*/ 	.byte	0x04, 0x11
        /*006e*/ 	.short	(.L_19 - .L_18)
	.align		4
.L_18:
        /*0070*/ 	.word	index@(_Z17Reduction3_kernelILj16EEvPiPKim)
        /*0074*/ 	.word	0x00000000


	//----- nvinfo : EIATTR_REGCOUNT
	.align		4
.L_19:
        /*0078*/ 	.byte	0x04, 0x2f
        /*007a*/ 	.short	(.L_21 - .L_20)
	.align		4
.L_20:
        /*007c*/ 	.word	index@(_Z17Reduction3_kernelILj32EEvPiPKim)
        /*0080*/ 	.word	0x0000000c


	//----- nvinfo : EIATTR_FRAME_SIZE
	.align		4
.L_21:
        /*0084*/ 	.byte	0x04, 0x11
        /*0086*/ 	.short	(.L_23 - .L_22)
	.align		4
.L_22:
        /*0088*/ 	.word	index@(_Z17Reduction3_kernelILj32EEvPiPKim)
        /*008c*/ 	.word	0x00000000


	//----- nvinfo : EIATTR_REGCOUNT
	.align		4
.L_23:
        /*0090*/ 	.byte	0x04, 0x2f
        /*0092*/ 	.short	(.L_25 - .L_24)
	.align		4
.L_24:
        /*0094*/ 	.word	index@(_Z17Reduction3_kernelILj64EEvPiPKim)
        /*0098*/ 	.word	0x0000000c


	//----- nvinfo : EIATTR_FRAME_SIZE
	.align		4
.L_25:
        /*009c*/ 	.byte	0x04, 0x11
        /*009e*/ 	.short	(.L_27 - .L_26)
	.align		4
.L_26:
        /*00a0*/ 	.word	index@(_Z17Reduction3_kernelILj64EEvPiPKim)
        /*00a4*/ 	.word	0x00000000


	//----- nvinfo : EIATTR_REGCOUNT
	.align		4
.L_27:
        /*00a8*/ 	.byte	0x04, 0x2f
        /*00aa*/ 	.short	(.L_29 - .L_28)
	.align		4
.L_28:
        /*00ac*/ 	.word	index@(_Z17Reduction3_kernelILj128EEvPiPKim)
        /*00b0*/ 	.word	0x0000000c


	//----- nvinfo : EIATTR_FRAME_SIZE
	.align		4
.L_29:
        /*00b4*/ 	.byte	0x04, 0x11
        /*00b6*/ 	.short	(.L_31 - .L_30)
	.align		4
.L_30:
        /*00b8*/ 	.word	index@(_Z17Reduction3_kernelILj128EEvPiPKim)
        /*00bc*/ 	.word	0x00000000


	//----- nvinfo : EIATTR_REGCOUNT
	.align		4
.L_31:
        /*00c0*/ 	.byte	0x04, 0x2f
        /*00c2*/ 	.short	(.L_33 - .L_32)
	.align		4
.L_32:
        /*00c4*/ 	.word	index@(_Z17Reduction3_kernelILj256EEvPiPKim)
        /*00c8*/ 	.word	0x0000000c


	//----- nvinfo : EIATTR_FRAME_SIZE
	.align		4
.L_33:
        /*00cc*/ 	.byte	0x04, 0x11
        /*00ce*/ 	.short	(.L_35 - .L_34)
	.align		4
.L_34:
        /*00d0*/ 	.word	index@(_Z17Reduction3_kernelILj256EEvPiPKim)
        /*00d4*/ 	.word	0x00000000


	//----- nvinfo : EIATTR_REGCOUNT
	.align		4
.L_35:
        /*00d8*/ 	.byte	0x04, 0x2f
        /*00da*/ 	.short	(.L_37 - .L_36)
	.align		4
.L_36:
        /*00dc*/ 	.word	index@(_Z17Reduction3_kernelILj512EEvPiPKim)
        /*00e0*/ 	.word	0x0000000e


	//----- nvinfo : EIATTR_FRAME_SIZE
	.align		4
.L_37:
        /*00e4*/ 	.byte	0x04, 0x11
        /*00e6*/ 	.short	(.L_39 - .L_38)
	.align		4
.L_38:
        /*00e8*/ 	.word	index@(_Z17Reduction3_kernelILj512EEvPiPKim)
        /*00ec*/ 	.word	0x00000000


	//----- nvinfo : EIATTR_REGCOUNT
	.align		4
.L_39:
        /*00f0*/ 	.byte	0x04, 0x2f
        /*00f2*/ 	.short	(.L_41 - .L_40)
	.align		4
.L_40:
        /*00f4*/ 	.word	index@(_Z17Reduction3_kernelILj1024EEvPiPKim)
        /*00f8*/ 	.word	0x0000000d


	//----- nvinfo : EIATTR_FRAME_SIZE
	.align		4
.L_41:
        /*00fc*/ 	.byte	0x04, 0x11
        /*00fe*/ 	.short	(.L_43 - .L_42)
	.align		4
.L_42:
        /*0100*/ 	.word	index@(_Z17Reduction3_kernelILj1024EEvPiPKim)
        /*0104*/ 	.word	0x00000000


	//----- nvinfo : EIATTR_MIN_STACK_SIZE
	.align		4
.L_43:
        /*0108*/ 	.byte	0x04, 0x12
        /*010a*/ 	.short	(.L_45 - .L_44)
	.align		4
.L_44:
        /*010c*/ 	.word	index@(_Z17Reduction3_kernelILj1024EEvPiPKim)
        /*0110*/ 	.word	0x00000000


	//----- nvinfo : EIATTR_MIN_STACK_SIZE
	.align		4
.L_45:
        /*0114*/ 	.byte	0x04, 0x12
        /*0116*/ 	.short	(.L_47 - .L_46)
	.align		4
.L_46:
        /*0118*/ 	.word	index@(_Z17Reduction3_kernelILj512EEvPiPKim)
        /*011c*/ 	.word	0x00000000


	//----- nvinfo : EIATTR_MIN_STACK_SIZE
	.align		4
.L_47:
        /*0120*/ 	.byte	0x04, 0x12
        /*0122*/ 	.short	(.L_49 - .L_48)
	.align		4
.L_48:
        /*0124*/ 	.word	index@(_Z17Reduction3_kernelILj256EEvPiPKim)
        /*0128*/ 	.word	0x00000000


	//----- nvinfo : EIATTR_MIN_STACK_SIZE
	.align		4
.L_49:
        /*012c*/ 	.byte	0x04, 0x12
        /*012e*/ 	.short	(.L_51 - .L_50)
	.align		4
.L_50:
        /*0130*/ 	.word	index@(_Z17Reduction3_kernelILj128EEvPiPKim)
        /*0134*/ 	.word	0x00000000


	//----- nvinfo : EIATTR_MIN_STACK_SIZE
	.align		4
.L_51:
        /*0138*/ 	.byte	0x04, 0x12
        /*013a*/ 	.short	(.L_53 - .L_52)
	.align		4
.L_52:
        /*013c*/ 	.word	index@(_Z17Reduction3_kernelILj64EEvPiPKim)
        /*0140*/ 	.word	0x00000000


	//----- nvinfo : EIATTR_MIN_STACK_SIZE
	.align		4
.L_53:
        /*0144*/ 	.byte	0x04, 0x12
        /*0146*/ 	.short	(.L_55 - .L_54)
	.align		4
.L_54:
        /*0148*/ 	.word	index@(_Z17Reduction3_kernelILj32EEvPiPKim)
        /*014c*/ 	.word	0x00000000


	//----- nvinfo : EIATTR_MIN_STACK_SIZE
	.align		4
.L_55:
        /*0150*/ 	.byte	0x04, 0x12
        /*0152*/ 	.short	(.L_57 - .L_56)
	.align		4
.L_56:
        /*0154*/ 	.word	index@(_Z17Reduction3_kernelILj16EEvPiPKim)
        /*0158*/ 	.word	0x00000000


	//----- nvinfo : EIATTR_MIN_STACK_SIZE
	.align		4
.L_57:
        /*015c*/ 	.byte	0x04, 0x12
        /*015e*/ 	.short	(.L_59 - .L_58)
	.align		4
.L_58:
        /*0160*/ 	.word	index@(_Z17Reduction3_kernelILj8EEvPiPKim)
        /*0164*/ 	.word	0x00000000


	//----- nvinfo : EIATTR_MIN_STACK_SIZE
	.align		4
.L_59:
        /*0168*/ 	.byte	0x04, 0x12
        /*016a*/ 	.short	(.L_61 - .L_60)
	.align		4
.L_60:
        /*016c*/ 	.word	index@(_Z17Reduction3_kernelILj4EEvPiPKim)
        /*0170*/ 	.word	0x00000000


	//----- nvinfo : EIATTR_MIN_STACK_SIZE
	.align		4
.L_61:
        /*0174*/ 	.byte	0x04, 0x12
        /*0176*/ 	.short	(.L_63 - .L_62)
	.align		4
.L_62:
        /*0178*/ 	.word	index@(_Z17Reduction3_kernelILj2EEvPiPKim)
        /*017c*/ 	.word	0x00000000


	//----- nvinfo : EIATTR_MIN_STACK_SIZE
	.align		4
.L_63:
        /*0180*/ 	.byte	0x04, 0x12
        /*0182*/ 	.short	(.L_65 - .L_64)
	.align		4
.L_64:
        /*0184*/ 	.word	index@(_Z17Reduction3_kernelILj1EEvPiPKim)
        /*0188*/ 	.word	0x00000000
.L_65:


//--------------------- .nv.compat                --------------------------
	.section	.nv.compat,"",@"SHT_CUDA_COMPAT_INFO"
	.align	4
        /*0000*/ 	.byte	0x02, 0x09, 0x00, 0x00, 0x02, 0x02, 0x01, 0x00, 0x02, 0x05, 0x05, 0x00, 0x03, 0x07, 0x01, 0x01
        /*0010*/ 	.byte	0x02, 0x03, 0x00, 0x00, 0x02, 0x06, 0x01, 0x00, 0x04, 0x0b, 0x08, 0x00, 0x09, 0x00, 0x00, 0x00
        /*0020*/ 	.byte	0x00, 0x00, 0x00, 0x00


//--------------------- .nv.info._Z17Reduction3_kernelILj1024EEvPiPKim --------------------------
	.section	.nv.info._Z17Reduction3_kernelILj1024EEvPiPKim,"",@"SHT_CUDA_INFO"
	.sectionflags	@""
	.align	4


	//----- nvinfo : EIATTR_CUDA_API_VERSION
	.align		4
        /*0000*/ 	.byte	0x04, 0x37
        /*0002*/ 	.short	(.L_67 - .L_66)
.L_66:
        /*0004*/ 	.word	0x00000082


	//----- nvinfo : EIATTR_KPARAM_INFO
	.align		4
.L_67:
        /*0008*/ 	.byte	0x04, 0x17
        /*000a*/ 	.short	(.L_69 - .L_68)
.L_68:
        /*000c*/ 	.word	0x00000000
        /*0010*/ 	.short	0x0002
        /*0012*/ 	.short	0x0010
        /*0014*/ 	.byte	0x00, 0xf0, 0x21, 0x00


	//----- nvinfo : EIATTR_KPARAM_INFO
	.align		4
.L_69:
        /*0018*/ 	.byte	0x04, 0x17
        /*001a*/ 	.short	(.L_71 - .L_70)
.L_70:
        /*001c*/ 	.word	0x00000000
        /*0020*/ 	.short	0x0001
        /*0022*/ 	.short	0x0008
        /*0024*/ 	.byte	0x00, 0xf5, 0x21, 0x00


	//----- nvinfo : EIATTR_KPARAM_INFO
	.align		4
.L_71:
        /*0028*/ 	.byte	0x04, 0x17
        /*002a*/ 	.short	(.L_73 - .L_72)
.L_72:
        /*002c*/ 	.word	0x00000000
        /*0030*/ 	.short	0x0000
        /*0032*/ 	.short	0x0000
        /*0034*/ 	.byte	0x00, 0xf5, 0x21, 0x00


	//----- nvinfo : EIATTR_SPARSE_MMA_MASK
	.align		4
.L_73:
        /*0038*/ 	.byte	0x03, 0x50
        /*003a*/ 	.short	0x0000


	//----- nvinfo : EIATTR_MAXREG_COUNT
	.align		4
        /*003c*/ 	.byte	0x03, 0x1b
        /*003e*/ 	.short	0x00ff


	//----- nvinfo : EIATTR_NUM_BARRIERS
	.align		4
        /*0040*/ 	.byte	0x02, 0x4c
        /*0042*/ 	.byte	0x01
	.zero		1


	//----- nvinfo : EIATTR_MERCURY_ISA_VERSION
	.align		4
        /*0044*/ 	.byte	0x03, 0x5f
        /*0046*/ 	.short	0x0101


	//----- nvinfo : EIATTR_VRC_CTA_INIT_COUNT
	.align		4
        /*0048*/ 	.byte	0x02, 0x4a
	.zero		1
	.zero		1


	//----- nvinfo : EIATTR_EXIT_INSTR_OFFSETS
	.align		4
        /*004c*/ 	.byte	0x04, 0x1c
        /*004e*/ 	.short	(.L_75 - .L_74)


	//   ....[0]....
.L_74:
        /*0050*/ 	.word	0x00000390


	//   ....[1]....
        /*0054*/ 	.word	0x00000530


	//   ....[2]....
        /*0058*/ 	.word	0x00000580


	//----- nvinfo : EIATTR_CRS_STACK_SIZE
	.align		4
.L_75:
        /*005c*/ 	.byte	0x04, 0x1e
        /*005e*/ 	.short	(.L_77 - .L_76)
.L_76:
        /*0060*/ 	.word	0x00000000


	//----- nvinfo : EIATTR_CBANK_PARAM_SIZE
	.align		4
.L_77:
        /*0064*/ 	.byte	0x03, 0x19
        /*0066*/ 	.short	0x0018


	//----- nvinfo : EIATTR_PARAM_CBANK
	.align		4
        /*0068*/ 	.byte	0x04, 0x0a
        /*006a*/ 	.short	(.L_79 - .L_78)
	.align		4
.L_78:
        /*006c*/ 	.word	index@(.nv.constant0._Z17Reduction3_kernelILj1024EEvPiPKim)
        /*0070*/ 	.short	0x0380
        /*0072*/ 	.short	0x0018


	//----- nvinfo : EIATTR_SW_WAR
	.align		4
.L_79:
        /*0074*/ 	.byte	0x04, 0x36
        /*0076*/ 	.short	(.L_81 - .L_80)
.L_80:
        /*0078*/ 	.word	0x00000008
.L_81:


//--------------------- .nv.info._Z17Reduction3_kernelILj512EEvPiPKim --------------------------
	.section	.nv.info._Z17Reduction3_kernelILj512EEvPiPKim,"",@"SHT_CUDA_INFO"
	.sectionflags	@""
	.align	4


	//----- nvinfo : EIATTR_CUDA_API_VERSION
	.align		4
        /*0000*/ 	.byte	0x04, 0x37
        /*0002*/ 	.short	(.L_83 - .L_82)
.L_82:
        /*0004*/ 	.word	0x00000082


	//----- nvinfo : EIATTR_KPARAM_INFO
	.align		4
.L_83:
        /*0008*/ 	.byte	0x04, 0x17
        /*000a*/ 	.short	(.L_85 - .L_84)
.L_84:
        /*000c*/ 	.word	0x00000000
        /*0010*/ 	.short	0x0002
        /*0012*/ 	.short	0x0010
        /*0014*/ 	.byte	0x00, 0xf0, 0x21, 0x00


	//----- nvinfo : EIATTR_KPARAM_INFO
	.align		4
.L_85:
        /*0018*/ 	.byte	0x04, 0x17
        /*001a*/ 	.short	(.L_87 - .L_86)
.L_86:
        /*001c*/ 	.word	0x00000000
        /*0020*/ 	.short	0x0001
        /*0022*/ 	.short	0x0008
        /*0024*/ 	.byte	0x00, 0xf5, 0x21, 0x00


	//----- nvinfo : EIATTR_KPARAM_INFO
	.align		4
.L_87:
        /*0028*/ 	.byte	0x04, 0x17
        /*002a*/ 	.short	(.L_89 - .L_88)
.L_88:
        /*002c*/ 	.word	0x00000000
        /*0030*/ 	.short	0x0000
        /*0032*/ 	.short	0x0000
        /*0034*/ 	.byte	0x00, 0xf5, 0x21, 0x00


	//----- nvinfo : EIATTR_SPARSE_MMA_MASK
	.align		4
.L_89:
        /*0038*/ 	.byte	0x03, 0x50
        /*003a*/ 	.short	0x0000


	//----- nvinfo : EIATTR_MAXREG_COUNT
	.align		4
        /*003c*/ 	.byte	0x03, 0x1b
        /*003e*/ 	.short	0x00ff


	//----- nvinfo : EIATTR_NUM_BARRIERS
	.align		4
        /*0040*/ 	.byte	0x02, 0x4c
        /*0042*/ 	.byte	0x01
	.zero		1


	//----- nvinfo : EIATTR_MERCURY_ISA_VERSION
	.align		4
        /*0044*/ 	.byte	0x03, 0x5f
        /*0046*/ 	.short	0x0101


	//----- nvinfo : EIATTR_VRC_CTA_INIT_COUNT
	.align		4
        /*0048*/ 	.byte	0x02, 0x4a
	.zero		1
	.zero		1


	//----- nvinfo : EIATTR_EXIT_INSTR_OFFSETS
	.align		4
        /*004c*/ 	.byte	0x04, 0x1c
        /*004e*/ 	.short	(.L_91 - .L_90)


	//   ....[0]....
.L_90:
        /*0050*/ 	.word	0x00000320


	//   ....[1]....
        /*0054*/ 	.word	0x000004c0


	//   ....[2]....
        /*0058*/ 	.word	0x00000510


	//----- nvinfo : EIATTR_CRS_STACK_SIZE
	.align		4
.L_91:
        /*005c*/ 	.byte	0x04, 0x1e
        /*005e*/ 	.short	(.L_93 - .L_92)
.L_92:
        /*0060*/ 	.word	0x00000000


	//----- nvinfo : EIATTR_CBANK_PARAM_SIZE
	.align		4
.L_93:
        /*0064*/ 	.byte	0x03, 0x19
        /*0066*/ 	.short	0x0018


	//----- nvinfo : EIATTR_PARAM_CBANK
	.align		4
        /*0068*/ 	.byte	0x04, 0x0a
        /*006a*/ 	.short	(.L_95 - .L_94)
	.align		4
.L_94:
        /*006c*/ 	.word	index@(.nv.constant0._Z17Reduction3_kernelILj512EEvPiPKim)
        /*0070*/ 	.short	0x0380
        /*0072*/ 	.short	0x0018


	//----- nvinfo : EIATTR_SW_WAR
	.align		4
.L_95:
        /*0074*/ 	.byte	0x04, 0x36
        /*0076*/ 	.short	(.L_97 - .L_96)
.L_96:
        /*0078*/ 	.word	0x00000008
.L_97:


//--------------------- .nv.info._Z17Reduction3_kernelILj256EEvPiPKim --------------------------
	.section	.nv.info._Z17Reduction3_kernelILj256EEvPiPKim,"",@"SHT_CUDA_INFO"
	.sectionflags	@""
	.align	4


	//----- nvinfo : EIATTR_CUDA_API_VERSION
	.align		4
        /*0000*/ 	.byte	0x04, 0x37
        /*0002*/ 	.short	(.L_99 - .L_98)
.L_98:
        /*0004*/ 	.word	0x00000082


	//----- nvinfo : EIATTR_KPARAM_INFO
	.align		4
.L_99:
        /*0008*/ 	.byte	0x04, 0x17
        /*000a*/ 	.short	(.L_101 - .L_100)
.L_100:
        /*000c*/ 	.word	0x00000000
        /*0010*/ 	.short	0x0002
        /*0012*/ 	.short	0x0010
        /*0014*/ 	.byte	0x00, 0xf0, 0x21, 0x00


	//----- nvinfo : EIATTR_KPARAM_INFO
	.align		4
.L_101:
        /*0018*/ 	.byte	0x04, 0x17
        /*001a*/ 	.short	(.L_103 - .L_102)
.L_102:
        /*001c*/ 	.word	0x00000000
        /*0020*/ 	.short	0x0001
        /*0022*/ 	.short	0x0008
        /*0024*/ 	.byte	0x00, 0xf5, 0x21, 0x00


	//----- nvinfo : EIATTR_KPARAM_INFO
	.align		4
.L_103:
        /*0028*/ 	.byte	0x04, 0x17
        /*002a*/ 	.short	(.L_105 - .L_104)
.L_104:
        /*002c*/ 	.word	0x00000000
        /*0030*/ 	.short	0x0000
        /*0032*/ 	.short	0x0000
        /*0034*/ 	.byte	0x00, 0xf5, 0x21, 0x00


	//----- nvinfo : EIATTR_SPARSE_MMA_MASK
	.align		4
.L_105:
        /*0038*/ 	.byte	0x03, 0x50
        /*003a*/ 	.short	0x0000


	//----- nvinfo : EIATTR_MAXREG_COUNT
	.align		4
        /*003c*/ 	.byte	0x03, 0x1b
        /*003e*/ 	.short	0x00ff


	//----- nvinfo : EIATTR_NUM_BARRIERS
	.align		4
        /*0040*/ 	.byte	0x02, 0x4c
        /*0042*/ 	.byte	0x01
	.zero		1


	//----- nvinfo : EIATTR_MERCURY_ISA_VERSION
	.align		4
        /*0044*/ 	.byte	0x03, 0x5f
        /*0046*/ 	.short	0x0101


	//----- nvinfo : EIATTR_VRC_CTA_INIT_COUNT
	.align		4
        /*0048*/ 	.byte	0x02, 0x4a
	.zero		1
	.zero		1


	//----- nvinfo : EIATTR_EXIT_INSTR_OFFSETS
	.align		4
        /*004c*/ 	.byte	0x04, 0x1c
        /*004e*/ 	.short	(.L_107 - .L_106)


	//   ....[0]....
.L_106:
        /*0050*/ 	.word	0x000002c0


	//   ....[1]....
        /*0054*/ 	.word	0x00000460


	//   ....[2]....
        /*0058*/ 	.word	0x000004b0


	//----- nvinfo : EIATTR_CRS_STACK_SIZE
	.align		4
.L_107:
        /*005c*/ 	.byte	0x04, 0x1e
        /*005e*/ 	.short	(.L_109 - .L_108)
.L_108:
        /*0060*/ 	.word	0x00000000


	//----- nvinfo : EIATTR_CBANK_PARAM_SIZE
	.align		4
.L_109:
        /*0064*/ 	.byte	0x03, 0x19
        /*0066*/ 	.short	0x0018


	//----- nvinfo : EIATTR_PARAM_CBANK
	.align		4
        /*0068*/ 	.byte	0x04, 0x0a
        /*006a*/ 	.short	(.L_111 - .L_110)
	.align		4
.L_110:
        /*006c*/ 	.word	index@(.nv.constant0._Z17Reduction3_kernelILj256EEvPiPKim)
        /*0070*/ 	.short	0x0380
        /*0072*/ 	.short	0x0018


	//----- nvinfo : EIATTR_SW_WAR
	.align		4
.L_111:
        /*0074*/ 	.byte	0x04, 0x36
        /*0076*/ 	.short	(.L_113 - .L_112)
.L_112:
        /*0078*/ 	.word	0x00000008
.L_113:


//--------------------- .nv.info._Z17Reduction3_kernelILj128EEvPiPKim --------------------------
	.section	.nv.info._Z17Reduction3_kernelILj128EEvPiPKim,"",@"SHT_CUDA_INFO"
	.sectionflags	@""
	.align	4


	//----- nvinfo : EIATTR_CUDA_API_VERSION
	.align		4
        /*0000*/ 	.byte	0x04, 0x37
        /*0002*/ 	.short	(.L_115 - .L_114)
.L_114:
        /*0004*/ 	.word	0x00000082


	//----- nvinfo : EIATTR_KPARAM_INFO
	.align		4
.L_115:
        /*0008*/ 	.byte	0x04, 0x17
        /*000a*/ 	.short	(.L_117 - .L_116)
.L_116:
        /*000c*/ 	.word	0x00000000
        /*0010*/ 	.short	0x0002
        /*0012*/ 	.short	0x0010
        /*0014*/ 	.byte	0x00, 0xf0, 0x21, 0x00


	//----- nvinfo : EIATTR_KPARAM_INFO
	.align		4
.L_117:
        /*0018*/ 	.byte	0x04, 0x17
        /*001a*/ 	.short	(.L_119 - .L_118)
.L_118:
        /*001c*/ 	.word	0x00000000
        /*0020*/ 	.short	0x0001
        /*0022*/ 	.short	0x0008
        /*0024*/ 	.byte	0x00, 0xf5, 0x21, 0x00


	//----- nvinfo : EIATTR_KPARAM_INFO
	.align		4
.L_119:
        /*0028*/ 	.byte	0x04, 0x17
        /*002a*/ 	.short	(.L_121 - .L_120)
.L_120:
        /*002c*/ 	.word	0x00000000
        /*0030*/ 	.short	0x0000
        /*0032*/ 	.short	0x0000
        /*0034*/ 	.byte	0x00, 0xf5, 0x21, 0x00


	//----- nvinfo : EIATTR_SPARSE_MMA_MASK
	.align		4
.L_121:
        /*0038*/ 	.byte	0x03, 0x50
        /*003a*/ 	.short	0x0000


	//----- nvinfo : EIATTR_MAXREG_COUNT
	.align		4
        /*003c*/ 	.byte	0x03, 0x1b
        /*003e*/ 	.short	0x00ff


	//----- nvinfo : EIATTR_NUM_BARRIERS
	.align		4
        /*0040*/ 	.byte	0x02, 0x4c
        /*0042*/ 	.byte	0x01
	.zero		1


	//----- nvinfo : EIATTR_MERCURY_ISA_VERSION
	.align		4
        /*0044*/ 	.byte	0x03, 0x5f
        /*0046*/ 	.short	0x0101


	//----- nvinfo : EIATTR_VRC_CTA_INIT_COUNT
	.align		4
        /*0048*/ 	.byte	0x02, 0x4a
	.zero		1
	.zero		1


	//----- nvinfo : EIATTR_EXIT_INSTR_OFFSETS
	.align		4
        /*004c*/ 	.byte	0x04, 0x1c
        /*004e*/ 	.short	(.L_123 - .L_122)


	//   ....[0]....
.L_122:
        /*0050*/ 	.word	0x00000260


	//   ....[1]....
        /*0054*/ 	.word	0x00000400


	//   ....[2]....
        /*0058*/ 	.word	0x00000450


	//----- nvinfo : EIATTR_CRS_STACK_SIZE
	.align		4
.L_123:
        /*005c*/ 	.byte	0x04, 0x1e
        /*005e*/ 	.short	(.L_125 - .L_124)
.L_124:
        /*0060*/ 	.word	0x00000000


	//----- nvinfo : EIATTR_CBANK_PARAM_SIZE
	.align		4
.L_125:
        /*0064*/ 	.byte	0x03, 0x19
        /*0066*/ 	.short	0x0018


	//----- nvinfo : EIATTR_PARAM_CBANK
	.align		4
        /*0068*/ 	.byte	0x04, 0x0a
        /*006a*/ 	.short	(.L_127 - .L_126)
	.align		4
.L_126:
        /*006c*/ 	.word	index@(.nv.constant0._Z17Reduction3_kernelILj128EEvPiPKim)
        /*0070*/ 	.short	0x0380
        /*0072*/ 	.short	0x0018


	//----- nvinfo : EIATTR_SW_WAR
	.align		4
.L_127:
        /*0074*/ 	.byte	0x04, 0x36
        /*0076*/ 	.short	(.L_129 - .L_128)
.L_128:
        /*0078*/ 	.word	0x00000008
.L_129:


//--------------------- .nv.info._Z17Reduction3_kernelILj64EEvPiPKim --------------------------
	.section	.nv.info._Z17Reduction3_kernelILj64EEvPiPKim,"",@"SHT_CUDA_INFO"
	.sectionflags	@""
	.align	4


	//----- nvinfo : EIATTR_CUDA_API_VERSION
	.align		4
        /*0000*/ 	.byte	0x04, 0x37
        /*0002*/ 	.short	(.L_131 - .L_130)
.L_130:
        /*0004*/ 	.word	0x00000082


	//----- nvinfo : EIATTR_KPARAM_INFO
	.align		4
.L_131:
        /*0008*/ 	.byte	0x04, 0x17
        /*000a*/ 	.short	(.L_133 - .L_132)
.L_132:
        /*000c*/ 	.word	0x00000000
        /*0010*/ 	.short	0x0002
        /*0012*/ 	.short	0x0010
        /*0014*/ 	.byte	0x00, 0xf0, 0x21, 0x00


	//----- nvinfo : EIATTR_KPARAM_INFO
	.align		4
.L_133:
        /*0018*/ 	.byte	0x04, 0x17
        /*001a*/ 	.short	(.L_135 - .L_134)
.L_134:
        /*001c*/ 	.word	0x00000000
        /*0020*/ 	.short	0x0001
        /*0022*/ 	.short	0x0008
        /*0024*/ 	.byte	0x00, 0xf5, 0x21, 0x00


	//----- nvinfo : EIATTR_KPARAM_INFO
	.align		4
.L_135:
        /*0028*/ 	.byte	0x04, 0x17
        /*002a*/ 	.short	(.L_137 - .L_136)
.L_136:
        /*002c*/ 	.word	0x00000000
        /*0030*/ 	.short	0x0000
        /*0032*/ 	.short	0x0000
        /*0034*/ 	.byte	0x00, 0xf5, 0x21, 0x00


	//----- nvinfo : EIATTR_SPARSE_MMA_MASK
	.align		4
.L_137:
        /*0038*/ 	.byte	0x03, 0x50
        /*003a*/ 	.short	0x0000


	//----- nvinfo : EIATTR_MAXREG_COUNT
	.align		4
        /*003c*/ 	.byte	0x03, 0x1b
        /*003e*/ 	.short	0x00ff


	//----- nvinfo : EIATTR_NUM_BARRIERS
	.align		4
        /*0040*/ 	.byte	0x02, 0x4c
        /*0042*/ 	.byte	0x01
	.zero		1


	//----- nvinfo : EIATTR_MERCURY_ISA_VERSION
	.align		4
        /*0044*/ 	.byte	0x03, 0x5f
        /*0046*/ 	.short	0x0101


	//----- nvinfo : EIATTR_VRC_CTA_INIT_COUNT
	.align		4
        /*0048*/ 	.byte	0x02, 0x4a
	.zero		1
	.zero		1


	//----- nvinfo : EIATTR_EXIT_INSTR_OFFSETS
	.align		4
        /*004c*/ 	.byte	0x04, 0x1c
        /*004e*/ 	.short	(.L_139 - .L_138)


	//   ....[0]....
.L_138:
        /*0050*/ 	.word	0x00000210


	//   ....[1]....
        /*0054*/ 	.word	0x000003b0


	//   ....[2]....
        /*0058*/ 	.word	0x00000400


	//----- nvinfo : EIATTR_CRS_STACK_SIZE
	.align		4
.L_139:
        /*005c*/ 	.byte	0x04, 0x1e
        /*005e*/ 	.short	(.L_141 - .L_140)
.L_140:
        /*0060*/ 	.word	0x00000000


	//----- nvinfo : EIATTR_CBANK_PARAM_SIZE
	.align		4
.L_141:
        /*0064*/ 	.byte	0x03, 0x19
        /*0066*/ 	.short	0x0018


	//----- nvinfo : EIATTR_PARAM_CBANK
	.align		4
        /*0068*/ 	.byte	0x04, 0x0a
        /*006a*/ 	.short	(.L_143 - .L_142)
	.align		4
.L_142:
        /*006c*/ 	.word	index@(.nv.constant0._Z17Reduction3_kernelILj64EEvPiPKim)
        /*0070*/ 	.short	0x0380
        /*0072*/ 	.short	0x0018


	//----- nvinfo : EIATTR_SW_WAR
	.align		4
.L_143:
        /*0074*/ 	.byte	0x04, 0x36
        /*0076*/ 	.short	(.L_145 - .L_144)
.L_144:
        /*0078*/ 	.word	0x00000008
.L_145:


//--------------------- .nv.info._Z17Reduction3_kernelILj32EEvPiPKim --------------------------
	.section	.nv.info._Z17Reduction3_kernelILj32EEvPiPKim,"",@"SHT_CUDA_INFO"
	.sectionflags	@""
	.align	4


	//----- nvinfo : EIATTR_CUDA_API_VERSION
	.align		4
        /*0000*/ 	.byte	0x04, 0x37
        /*0002*/ 	.short	(.L_147 - .L_146)
.L_146:
        /*0004*/ 	.word	0x00000082


	//----- nvinfo : EIATTR_KPARAM_INFO
	.align		4
.L_147:
        /*0008*/ 	.byte	0x04, 0x17
        /*000a*/ 	.short	(.L_149 - .L_148)
.L_148:
        /*000c*/ 	.word	0x00000000
        /*0010*/ 	.short	0x0002
        /*0012*/ 	.short	0x0010
        /*0014*/ 	.byte	0x00, 0xf0, 0x21, 0x00


	//----- nvinfo : EIATTR_KPARAM_INFO
	.align		4
.L_149:
        /*0018*/ 	.byte	0x04, 0x17
        /*001a*/ 	.short	(.L_151 - .L_150)
.L_150:
        /*001c*/ 	.word	0x00000000
        /*0020*/ 	.short	0x0001
        /*0022*/ 	.short	0x0008
        /*0024*/ 	.byte	0x00, 0xf5, 0x21, 0x00


	//----- nvinfo : EIATTR_KPARAM_INFO
	.align		4
.L_151:
        /*0028*/ 	.byte	0x04, 0x17
        /*002a*/ 	.short	(.L_153 - .L_152)
.L_152:
        /*002c*/ 	.word	0x00000000
        /*0030*/ 	.short	0x0000
        /*0032*/ 	.short	0x0000
        /*0034*/ 	.byte	0x00, 0xf5, 0x21, 0x00


	//----- nvinfo : EIATTR_SPARSE_MMA_MASK
	.align		4
.L_153:
        /*0038*/ 	.byte	0x03, 0x50
        /*003a*/ 	.short	0x0000


	//----- nvinfo : EIATTR_MAXREG_COUNT
	.align		4
        /*003c*/ 	.byte	0x03, 0x1b
        /*003e*/ 	.short	0x00ff


	//----- nvinfo : EIATTR_NUM_BARRIERS
	.align		4
        /*0040*/ 	.byte	0x02, 0x4c
        /*0042*/ 	.byte	0x01
	.zero		1


	//----- nvinfo : EIATTR_MERCURY_ISA_VERSION
	.align		4
        /*0044*/ 	.byte	0x03, 0x5f
        /*0046*/ 	.short	0x0101


	//----- nvinfo : EIATTR_VRC_CTA_INIT_COUNT
	.align		4
        /*0048*/ 	.byte	0x02, 0x4a
	.zero		1
	.zero		1


	//----- nvinfo : EIATTR_EXIT_INSTR_OFFSETS
	.align		4
        /*004c*/ 	.byte	0x04, 0x1c
        /*004e*/ 	.short	(.L_155 - .L_154)


	//   ....[0]....
.L_154:
        /*0050*/ 	.word	0x00000200


	//   ....[1]....
        /*0054*/ 	.word	0x00000360


	//   ....[2]....
        /*0058*/ 	.word	0x000003b0


	//----- nvinfo : EIATTR_CRS_STACK_SIZE
	.align		4
.L_155:
        /*005c*/ 	.byte	0x04, 0x1e
        /*005e*/ 	.short	(.L_157 - .L_156)
.L_156:
        /*0060*/ 	.word	0x00000000


	//----- nvinfo : EIATTR_CBANK_PARAM_SIZE
	.align		4
.L_157:
        /*0064*/ 	.byte	0x03, 0x19
        /*0066*/ 	.short	0x0018


	//----- nvinfo : EIATTR_PARAM_CBANK
	.align		4
        /*0068*/ 	.byte	0x04, 0x0a
        /*006a*/ 	.short	(.L_159 - .L_158)
	.align		4
.L_158:
        /*006c*/ 	.word	index@(.nv.constant0._Z17Reduction3_kernelILj32EEvPiPKim)
        /*0070*/ 	.short	0x0380
        /*0072*/ 	.short	0x0018


	//----- nvinfo : EIATTR_SW_WAR
	.align		4
.L_159:
        /*0074*/ 	.byte	0x04, 0x36
        /*0076*/ 	.short	(.L_161 - .L_160)
.L_160:
        /*0078*/ 	.word	0x00000008
.L_161:


//--------------------- .nv.info._Z17Reduction3_kernelILj16EEvPiPKim --------------------------
	.section	.nv.info._Z17Reduction3_kernelILj16EEvPiPKim,"",@"SHT_CUDA_INFO"
	.sectionflags	@""
	.align	4


	//----- nvinfo : EIATTR_CUDA_API_VERSION
	.align		4
        /*0000*/ 	.byte	0x04, 0x37
        /*0002*/ 	.short	(.L_163 - .L_162)
.L_162:
        /*0004*/ 	.word	0x00000082


	//----- nvinfo : EIATTR_KPARAM_INFO
	.align		4
.L_163:
        /*0008*/ 	.byte	0x04, 0x17
        /*000a*/ 	.short	(.L_165 - .L_164)
.L_164:
        /*000c*/ 	.word	0x00000000
        /*0010*/ 	.short	0x0002
        /*0012*/ 	.short	0x0010
        /*0014*/ 	.byte	0x00, 0xf0, 0x21, 0x00


	//----- nvinfo : EIATTR_KPARAM_INFO
	.align		4
.L_165:
        /*0018*/ 	.byte	0x04, 0x17
        /*001a*/ 	.short	(.L_167 - .L_166)
.L_166:
        /*001c*/ 	.word	0x00000000
        /*0020*/ 	.short	0x0001
        /*0022*/ 	.short	0x0008
        /*0024*/ 	.byte	0x00, 0xf5, 0x21, 0x00


	//----- nvinfo : EIATTR_KPARAM_INFO
	.align		4
.L_167:
        /*0028*/ 	.byte	0x04, 0x17
        /*002a*/ 	.short	(.L_169 - .L_168)
.L_168:
        /*002c*/ 	.word	0x00000000
        /*0030*/ 	.short	0x0000
        /*0032*/ 	.short	0x0000
        /*0034*/ 	.byte	0x00, 0xf5, 0x21, 0x00


	//----- nvinfo : EIATTR_SPARSE_MMA_MASK
	.align		4
.L_169:
        /*0038*/ 	.byte	0x03, 0x50
        /*003a*/ 	.short	0x0000


	//----- nvinfo : EIATTR_MAXREG_COUNT
	.align		4
        /*003c*/ 	.byte	0x03, 0x1b
        /*003e*/ 	.short	0x00ff


	//----- nvinfo : EIATTR_NUM_BARRIERS
	.align		4
        /*0040*/ 	.byte	0x02, 0x4c
        /*0042*/ 	.byte	0x01
	.zero		1


	//----- nvinfo : EIATTR_MERCURY_ISA_VERSION
	.align		4
        /*0044*/ 	.byte	0x03, 0x5f
        /*0046*/ 	.short	0x0101


	//----- nvinfo : EIATTR_VRC_CTA_INIT_COUNT
	.align		4
        /*0048*/ 	.byte	0x02, 0x4a
	.zero		1
	.zero		1


	//----- nvinfo : EIATTR_EXIT_INSTR_OFFSETS
	.align		4
        /*004c*/ 	.byte	0x04, 0x1c
        /*004e*/ 	.short	(.L_171 - .L_170)


	//   ....[0]....
.L_170:
        /*0050*/ 	.word	0x00000200


	//   ....[1]....
        /*0054*/ 	.word	0x00000320


	//   ....[2]....
        /*0058*/ 	.word	0x00000370


	//----- nvinfo : EIATTR_CRS_STACK_SIZE
	.align		4
.L_171:
        /*005c*/ 	.byte	0x04, 0x1e
        /*005e*/ 	.short	(.L_173 - .L_172)
.L_172:
        /*0060*/ 	.word	0x00000000


	//----- nvinfo : EIATTR_CBANK_PARAM_SIZE
	.align		4
.L_173:
        /*0064*/ 	.byte	0x03, 0x19
        /*0066*/ 	.short	0x0018


	//----- nvinfo : EIATTR_PARAM_CBANK
	.align		4
        /*0068*/ 	.byte	0x04, 0x0a
        /*006a*/ 	.short	(.L_175 - .L_174)
	.align		4
.L_174:
        /*006c*/ 	.word	index@(.nv.constant0._Z17Reduction3_kernelILj16EEvPiPKim)
        /*0070*/ 	.short	0x0380
        /*0072*/ 	.short	0x0018


	//----- nvinfo : EIATTR_SW_WAR
	.align		4
.L_175:
        /*0074*/ 	.byte	0x04, 0x36
        /*0076*/ 	.short	(.L_177 - .L_176)
.L_176:
        /*0078*/ 	.word	0x00000008
.L_177:


//--------------------- .nv.info._Z17Reduction3_kernelILj8EEvPiPKim --------------------------
	.section	.nv.info._Z17Reduction3_kernelILj8EEvPiPKim,"",@"SHT_CUDA_INFO"
	.sectionflags	@""
	.align	4


	//----- nvinfo : EIATTR_CUDA_API_VERSION
	.align		4
        /*0000*/ 	.byte	0x04, 0x37
        /*0002*/ 	.short	(.L_179 - .L_178)
.L_178:
        /*0004*/ 	.word	0x00000082


	//----- nvinfo : EIATTR_KPARAM_INFO
	.align		4
.L_179:
        /*0008*/ 	.byte	0x04, 0x17
        /*000a*/ 	.short	(.L_181 - .L_180)
.L_180:
        /*000c*/ 	.word	0x00000000
        /*0010*/ 	.short	0x0002
        /*0012*/ 	.short	0x0010
        /*0014*/ 	.byte	0x00, 0xf0, 0x21, 0x00


	//----- nvinfo : EIATTR_KPARAM_INFO
	.align		4
.L_181:
        /*0018*/ 	.byte	0x04, 0x17
        /*001a*/ 	.short	(.L_183 - .L_182)
.L_182:
        /*001c*/ 	.word	0x00000000
        /*0020*/ 	.short	0x0001
        /*0022*/ 	.short	0x0008
        /*0024*/ 	.byte	0x00, 0xf5, 0x21, 0x00


	//----- nvinfo : EIATTR_KPARAM_INFO
	.align		4
.L_183:
        /*0028*/ 	.byte	0x04, 0x17
        /*002a*/ 	.short	(.L_185 - .L_184)
.L_184:
        /*002c*/ 	.word	0x00000000
        /*0030*/ 	.short	0x0000
        /*0032*/ 	.short	0x0000
        /*0034*/ 	.byte	0x00, 0xf5, 0x21, 0x00


	//----- nvinfo : EIATTR_SPARSE_MMA_MASK
	.align		4
.L_185:
        /*0038*/ 	.byte	0x03, 0x50
        /*003a*/ 	.short	0x0000


	//----- nvinfo : EIATTR_MAXREG_COUNT
	.align		4
        /*003c*/ 	.byte	0x03, 0x1b
        /*003e*/ 	.short	0x00ff


	//----- nvinfo : EIATTR_NUM_BARRIERS
	.align		4
        /*0040*/ 	.byte	0x02, 0x4c
        /*0042*/ 	.byte	0x01
	.zero		1


	//----- nvinfo : EIATTR_MERCURY_ISA_VERSION
	.align		4
        /*0044*/ 	.byte	0x03, 0x5f
        /*0046*/ 	.short	0x0101


	//----- nvinfo : EIATTR_VRC_CTA_INIT_COUNT
	.align		4
        /*0048*/ 	.byte	0x02, 0x4a
	.zero		1
	.zero		1


	//----- nvinfo : EIATTR_EXIT_INSTR_OFFSETS
	.align		4
        /*004c*/ 	.byte	0x04, 0x1c
        /*004e*/ 	.short	(.L_187 - .L_186)


	//   ....[0]....
.L_186:
        /*0050*/ 	.word	0x00000200


	//   ....[1]....
        /*0054*/ 	.word	0x000002e0


	//   ....[2]....
        /*0058*/ 	.word	0x00000330


	//----- nvinfo : EIATTR_CRS_STACK_SIZE
	.align		4
.L_187:
        /*005c*/ 	.byte	0x04, 0x1e
        /*005e*/ 	.short	(.L_189 - .L_188)
.L_188:
        /*0060*/ 	.word	0x00000000


	//----- nvinfo : EIATTR_CBANK_PARAM_SIZE
	.align		4
.L_189:
        /*0064*/ 	.byte	0x03, 0x19
        /*0066*/ 	.short	0x0018


	//----- nvinfo : EIATTR_PARAM_CBANK
	.align		4
        /*0068*/ 	.byte	0x04, 0x0a
        /*006a*/ 	.short	(.L_191 - .L_190)
	.align		4
.L_190:
        /*006c*/ 	.word	index@(.nv.constant0._Z17Reduction3_kernelILj8EEvPiPKim)
        /*0070*/ 	.short	0x0380
        /*0072*/ 	.short	0x0018


	//----- nvinfo : EIATTR_SW_WAR
	.align		4
.L_191:
        /*0074*/ 	.byte	0x04, 0x36
        /*0076*/ 	.short	(.L_193 - .L_192)
.L_192:
        /*0078*/ 	.word	0x00000008
.L_193:


//--------------------- .nv.info._Z17Reduction3_kernelILj4EEvPiPKim --------------------------
	.section	.nv.info._Z17Reduction3_kernelILj4EEvPiPKim,"",@"SHT_CUDA_INFO"
	.sectionflags	@""
	.align	4


	//----- nvinfo : EIATTR_CUDA_API_VERSION
	.align		4
        /*0000*/ 	.byte	0x04, 0x37
        /*0002*/ 	.short	(.L_195 - .L_194)
.L_194:
        /*0004*/ 	.word	0x00000082


	//----- nvinfo : EIATTR_KPARAM_INFO
	.align		4
.L_195:
        /*0008*/ 	.byte	0x04, 0x17
        /*000a*/ 	.short	(.L_197 - .L_196)
.L_196:
        /*000c*/ 	.word	0x00000000
        /*0010*/ 	.short	0x0002
        /*0012*/ 	.short	0x0010
        /*0014*/ 	.byte	0x00, 0xf0, 0x21, 0x00


	//----- nvinfo : EIATTR_KPARAM_INFO
	.align		4
.L_197:
        /*0018*/ 	.byte	0x04, 0x17
        /*001a*/ 	.short	(.L_199 - .L_198)
.L_198:
        /*001c*/ 	.word	0x00000000
        /*0020*/ 	.short	0x0001
        /*0022*/ 	.short	0x0008
        /*0024*/ 	.byte	0x00, 0xf5, 0x21, 0x00


	//----- nvinfo : EIATTR_KPARAM_INFO
	.align		4
.L_199:
        /*0028*/ 	.byte	0x04, 0x17
        /*002a*/ 	.short	(.L_201 - .L_200)
.L_200:
        /*002c*/ 	.word	0x00000000
        /*0030*/ 	.short	0x0000
        /*0032*/ 	.short	0x0000
        /*0034*/ 	.byte	0x00, 0xf5, 0x21, 0x00


	//----- nvinfo : EIATTR_SPARSE_MMA_MASK
	.align		4
.L_201:
        /*0038*/ 	.byte	0x03, 0x50
        /*003a*/ 	.short	0x0000


	//----- nvinfo : EIATTR_MAXREG_COUNT
	.align		4
        /*003c*/ 	.byte	0x03, 0x1b
        /*003e*/ 	.short	0x00ff


	//----- nvinfo : EIATTR_NUM_BARRIERS
	.align		4
        /*0040*/ 	.byte	0x02, 0x4c
        /*0042*/ 	.byte	0x01
	.zero		1


	//----- nvinfo : EIATTR_MERCURY_ISA_VERSION
	.align		4
        /*0044*/ 	.byte	0x03, 0x5f
        /*0046*/ 	.short	0x0101


	//----- nvinfo : EIATTR_VRC_CTA_INIT_COUNT
	.align		4
        /*0048*/ 	.byte	0x02, 0x4a
	.zero		1
	.zero		1


	//----- nvinfo : EIATTR_EXIT_INSTR_OFFSETS
	.align		4
        /*004c*/ 	.byte	0x04, 0x1c
        /*004e*/ 	.short	(.L_203 - .L_202)


	//   ....[0]....
.L_202:
        /*0050*/ 	.word	0x00000200


	//   ....[1]....
        /*0054*/ 	.word	0x000002a0


	//   ....[2]....
        /*0058*/ 	.word	0x000002f0


	//----- nvinfo : EIATTR_CRS_STACK_SIZE
	.align		4
.L_203:
        /*005c*/ 	.byte	0x04, 0x1e
        /*005e*/ 	.short	(.L_205 - .L_204)
.L_204:
        /*0060*/ 	.word	0x00000000


	//----- nvinfo : EIATTR_CBANK_PARAM_SIZE
	.align		4
.L_205:
        /*0064*/ 	.byte	0x03, 0x19
        /*0066*/ 	.short	0x0018


	//----- nvinfo : EIATTR_PARAM_CBANK
	.align		4
        /*0068*/ 	.byte	0x04, 0x0a
        /*006a*/ 	.short	(.L_207 - .L_206)
	.align		4
.L_206:
        /*006c*/ 	.word	index@(.nv.constant0._Z17Reduction3_kernelILj4EEvPiPKim)
        /*0070*/ 	.short	0x0380
        /*0072*/ 	.short	0x0018


	//----- nvinfo : EIATTR_SW_WAR
	.align		4
.L_207:
        /*0074*/ 	.byte	0x04, 0x36
        /*0076*/ 	.short	(.L_209 - .L_208)
.L_208:
        /*0078*/ 	.word	0x00000008
.L_209:


//--------------------- .nv.info._Z17Reduction3_kernelILj2EEvPiPKim --------------------------
	.section	.nv.info._Z17Reduction3_kernelILj2EEvPiPKim,"",@"SHT_CUDA_INFO"
	.sectionflags	@""
	.align	4


	//----- nvinfo : EIATTR_CUDA_API_VERSION
	.align		4
        /*0000*/ 	.byte	0x04, 0x37
        /*0002*/ 	.short	(.L_211 - .L_210)
.L_210:
        /*0004*/ 	.word	0x00000082


	//----- nvinfo : EIATTR_KPARAM_INFO
	.align		4
.L_211:
        /*0008*/ 	.byte	0x04, 0x17
        /*000a*/ 	.short	(.L_213 - .L_212)
.L_212:
        /*000c*/ 	.word	0x00000000
        /*0010*/ 	.short	0x0002
        /*0012*/ 	.short	0x0010
        /*0014*/ 	.byte	0x00, 0xf0, 0x21, 0x00


	//----- nvinfo : EIATTR_KPARAM_INFO
	.align		4
.L_213:
        /*0018*/ 	.byte	0x04, 0x17
        /*001a*/ 	.short	(.L_215 - .L_214)
.L_214:
        /*001c*/ 	.word	0x00000000
        /*0020*/ 	.short	0x0001
        /*0022*/ 	.short	0x0008
        /*0024*/ 	.byte	0x00, 0xf5, 0x21, 0x00


	//----- nvinfo : EIATTR_KPARAM_INFO
	.align		4
.L_215:
        /*0028*/ 	.byte	0x04, 0x17
        /*002a*/ 	.short	(.L_217 - .L_216)
.L_216:
        /*002c*/ 	.word	0x00000000
        /*0030*/ 	.short	0x0000
        /*0032*/ 	.short	0x0000
        /*0034*/ 	.byte	0x00, 0xf5, 0x21, 0x00


	//----- nvinfo : EIATTR_SPARSE_MMA_MASK
	.align		4
.L_217:
        /*0038*/ 	.byte	0x03, 0x50
        /*003a*/ 	.short	0x0000


	//----- nvinfo : EIATTR_MAXREG_COUNT
	.align		4
        /*003c*/ 	.byte	0x03, 0x1b
        /*003e*/ 	.short	0x00ff


	//----- nvinfo : EIATTR_NUM_BARRIERS
	.align		4
        /*0040*/ 	.byte	0x02, 0x4c
        /*0042*/ 	.byte	0x01
	.zero		1


	//----- nvinfo : EIATTR_MERCURY_ISA_VERSION
	.align		4
        /*0044*/ 	.byte	0x03, 0x5f
        /*0046*/ 	.short	0x0101


	//----- nvinfo : EIATTR_VRC_CTA_INIT_COUNT
	.align		4
        /*0048*/ 	.byte	0x02, 0x4a
	.zero		1
	.zero		1


	//----- nvinfo : EIATTR_EXIT_INSTR_OFFSETS
	.align		4
        /*004c*/ 	.byte	0x04, 0x1c
        /*004e*/ 	.short	(.L_219 - .L_218)


	//   ....[0]....
.L_218:
        /*0050*/ 	.word	0x00000200


	//   ....[1]....
        /*0054*/ 	.word	0x00000260


	//   ....[2]....
        /*0058*/ 	.word	0x000002b0


	//----- nvinfo : EIATTR_CRS_STACK_SIZE
	.align		4
.L_219:
        /*005c*/ 	.byte	0x04, 0x1e
        /*005e*/ 	.short	(.L_221 - .L_220)
.L_220:
        /*0060*/ 	.word	0x00000000


	//----- nvinfo : EIATTR_CBANK_PARAM_SIZE
	.align		4
.L_221:
        /*0064*/ 	.byte	0x03, 0x19
        /*0066*/ 	.short	0x0018


	//----- nvinfo : EIATTR_PARAM_CBANK
	.align		4
        /*0068*/ 	.byte	0x04, 0x0a
        /*006a*/ 	.short	(.L_223 - .L_222)
	.align		4
.L_222:
        /*006c*/ 	.word	index@(.nv.constant0._Z17Reduction3_kernelILj2EEvPiPKim)
        /*0070*/ 	.short	0x0380
        /*0072*/ 	.short	0x0018


	//----- nvinfo : EIATTR_SW_WAR
	.align		4
.L_223:
        /*0074*/ 	.byte	0x04, 0x36
        /*0076*/ 	.short	(.L_225 - .L_224)
.L_224:
        /*0078*/ 	.word	0x00000008
.L_225:


//--------------------- .nv.info._Z17Reduction3_kernelILj1EEvPiPKim --------------------------
	.section	.nv.info._Z17Reduction3_kernelILj1EEvPiPKim,"",@"SHT_CUDA_INFO"
	.sectionflags	@""
	.align	4


	//----- nvinfo : EIATTR_CUDA_API_VERSION
	.align		4
        /*0000*/ 	.byte	0x04, 0x37
        /*0002*/ 	.short	(.L_227 - .L_226)
.L_226:
        /*0004*/ 	.word	0x00000082


	//----- nvinfo : EIATTR_KPARAM_INFO
	.align		4
.L_227:
        /*0008*/ 	.byte	0x04, 0x17
        /*000a*/ 	.short	(.L_229 - .L_228)
.L_228:
        /*000c*/ 	.word	0x00000000
        /*0010*/ 	.short	0x0002
        /*0012*/ 	.short	0x0010
        /*0014*/ 	.byte	0x00, 0xf0, 0x21, 0x00


	//----- nvinfo : EIATTR_KPARAM_INFO
	.align		4
.L_229:
        /*0018*/ 	.byte	0x04, 0x17
        /*001a*/ 	.short	(.L_231 - .L_230)
.L_230:
        /*001c*/ 	.word	0x00000000
        /*0020*/ 	.short	0x0001
        /*0022*/ 	.short	0x0008
        /*0024*/ 	.byte	0x00, 0xf5, 0x21, 0x00


	//----- nvinfo : EIATTR_KPARAM_INFO
	.align		4
.L_231:
        /*0028*/ 	.byte	0x04, 0x17
        /*002a*/ 	.short	(.L_233 - .L_232)
.L_232:
        /*002c*/ 	.word	0x00000000
        /*0030*/ 	.short	0x0000
        /*0032*/ 	.short	0x0000
        /*0034*/ 	.byte	0x00, 0xf5, 0x21, 0x00


	//----- nvinfo : EIATTR_SPARSE_MMA_MASK
	.align		4
.L_233:
        /*0038*/ 	.byte	0x03, 0x50
        /*003a*/ 	.short	0x0000


	//----- nvinfo : EIATTR_MAXREG_COUNT
	.align		4
        /*003c*/ 	.byte	0x03, 0x1b
        /*003e*/ 	.short	0x00ff


	//----- nvinfo : EIATTR_NUM_BARRIERS
	.align		4
        /*0040*/ 	.byte	0x02, 0x4c
        /*0042*/ 	.byte	0x01
	.zero		1


	//----- nvinfo : EIATTR_MERCURY_ISA_VERSION
	.align		4
        /*0044*/ 	.byte	0x03, 0x5f
        /*0046*/ 	.short	0x0101


	//----- nvinfo : EIATTR_VRC_CTA_INIT_COUNT
	.align		4
        /*0048*/ 	.byte	0x02, 0x4a
	.zero		1
	.zero		1


	//----- nvinfo : EIATTR_EXIT_INSTR_OFFSETS
	.align		4
        /*004c*/ 	.byte	0x04, 0x1c
        /*004e*/ 	.short	(.L_235 - .L_234)


	//   ....[0]....
.L_234:
        /*0050*/ 	.word	0x00000200


	//   ....[1]....
        /*0054*/ 	.word	0x00000250


	//----- nvinfo : EIATTR_CRS_STACK_SIZE
	.align		4
.L_235:
        /*0058*/ 	.byte	0x04, 0x1e
        /*005a*/ 	.short	(.L_237 - .L_236)
.L_236:
        /*005c*/ 	.word	0x00000000


	//----- nvinfo : EIATTR_CBANK_PARAM_SIZE
	.align		4
.L_237:
        /*0060*/ 	.byte	0x03, 0x19
        /*0062*/ 	.short	0x0018


	//----- nvinfo : EIATTR_PARAM_CBANK
	.align		4
        /*0064*/ 	.byte	0x04, 0x0a
        /*0066*/ 	.short	(.L_239 - .L_238)
	.align		4
.L_238:
        /*0068*/ 	.word	index@(.nv.constant0._Z17Reduction3_kernelILj1EEvPiPKim)
        /*006c*/ 	.short	0x0380
        /*006e*/ 	.short	0x0018


	//----- nvinfo : EIATTR_SW_WAR
	.align		4
.L_239:
        /*0070*/ 	.byte	0x04, 0x36
        /*0072*/ 	.short	(.L_241 - .L_240)
.L_240:
        /*0074*/ 	.word	0x00000008
.L_241:


//--------------------- .nv.callgraph             --------------------------
	.section	.nv.callgraph,"",@"SHT_CUDA_CALLGRAPH"
	.align	4
	.sectionentsize	8
	.align		4
        /*0000*/ 	.word	0x00000000
	.align		4
        /*0004*/ 	.word	0xffffffff
	.align		4
        /*0008*/ 	.word	0x00000000
	.align		4
        /*000c*/ 	.word	0xfffffffe
	.align		4
        /*0010*/ 	.word	0x00000000
	.align		4
        /*0014*/ 	.word	0xfffffffd
	.align		4
        /*0018*/ 	.word	0x00000000
	.align		4
        /*001c*/ 	.word	0xfffffffc


//--------------------- .text._Z17Reduction3_kernelILj1024EEvPiPKim --------------------------
	.section	.text._Z17Reduction3_kernelILj1024EEvPiPKim,"ax",@progbits
	.align	128
        .global         _Z17Reduction3_kernelILj1024EEvPiPKim
        .type           _Z17Reduction3_kernelILj1024EEvPiPKim,@function
        .size           _Z17Reduction3_kernelILj1024EEvPiPKim,(.L_x_44 - _Z17Reduction3_kernelILj1024EEvPiPKim)
        .other          _Z17Reduction3_kernelILj1024EEvPiPKim,@"STO_CUDA_ENTRY STV_DEFAULT"
_Z17Reduction3_kernelILj1024EEvPiPKim:
.text._Z17Reduction3_kernelILj1024EEvPiPKim:
[----:B------:R-:W-:Y:S01]  /*0000*/  LDC R1, c[0x0][0x37c] ;  /* 0x0000df00ff017b82 */ /* 0x000fe20000000800 */
[----:B------:R-:W0:Y:S01]  /*0010*/  S2R R0, SR_CTAID.X ;  /* 0x0000000000007919 */ /* 0x000e220000002500 */
[----:B------:R-:W1:Y:S01]  /*0020*/  LDCU.64 UR8, c[0x0][0x390] ;  /* 0x00007200ff0877ac */ /* 0x000e620008000a00 */
[----:B------:R-:W-:Y:S01]  /*0030*/  BSSY.RECONVERGENT B0, `(.L_x_0) ;  /* 0x0000016000007945 */ /* 0x000fe20003800200 */
[----:B------:R-:W-:Y:S01]  /*0040*/  IMAD.MOV.U32 R6, RZ, RZ, RZ ;  /* 0x000000ffff067224 */ /* 0x000fe200078e00ff */
[----:B------:R-:W2:Y:S01]  /*0050*/  S2R R2, SR_TID.X ;  /* 0x0000000000027919 */ /* 0x000ea20000002100 */
[----:B------:R-:W3:Y:S01]  /*0060*/  LDCU.64 UR6, c[0x0][0x358] ;  /* 0x00006b00ff0677ac */ /* 0x000ee20008000a00 */
[----:B------:R-:W4:Y:S01]  /*0070*/  LDCU.64 UR10, c[0x0][0x388] ;  /* 0x00007100ff0a77ac */ /* 0x000f220008000a00 */
[----:B0-----:R-:W-:-:S05]  /*0080*/  IMAD.SHL.U32 R3, R0, 0x400, RZ ;  /* 0x0000040000037824 */ /* 0x001fca00078e00ff */
[----:B--2---:R-:W-:-:S04]  /*0090*/  LOP3.LUT R3, R3, R2, RZ, 0xfc, !PT ;  /* 0x0000000203037212 */ /* 0x004fc800078efcff */
[----:B-1----:R-:W-:-:S04]  /*00a0*/  ISETP.GE.U32.AND P0, PT, R3, UR8, PT ;  /* 0x0000000803007c0c */ /* 0x002fc8000bf06070 */
[----:B------:R-:W-:-:S13]  /*00b0*/  ISETP.GE.U32.AND.EX P0, PT, RZ, UR9, PT, P0 ;  /* 0x00000009ff007c0c */ /* 0x000fda000bf06100 */
[----:B---34-:R-:W-:Y:S05]  /*00c0*/  @P0 BRA `(.L_x_1) ;  /* 0x0000000000300947 */ /* 0x018fea0003800000 */
[----:B------:R-:W0:Y:S01]  /*00d0*/  LDC R7, c[0x0][0x370] ;  /* 0x0000dc00ff077b82 */ /* 0x000e220000000800 */
[----:B------:R-:W-:Y:S02]  /*00e0*/  IMAD.MOV.U32 R8, RZ, RZ, RZ ;  /* 0x000000ffff087224 */ /* 0x000fe400078e00ff */
[----:B------:R-:W-:-:S07]  /*00f0*/  IMAD.MOV.U32 R6, RZ, RZ, RZ ;  /* 0x000000ffff067224 */ /* 0x000fce00078e00ff */
.L_x_2:
[----:B------:R-:W-:-:S04]  /*0100*/  LEA R4, P0, R3, UR10, 0x2 ;  /* 0x0000000a03047c11 */ /* 0x000fc8000f8010ff */
[----:B------:R-:W-:-:S06]  /*0110*/  LEA.HI.X R5, R3, UR11, R8, 0x2, P0 ;  /* 0x0000000b03057c11 */ /* 0x000fcc00080f1408 */
[----:B------:R-:W2:Y:S01]  /*0120*/  LDG.E R5, desc[UR6][R4.64] ;  /* 0x0000000604057981 */ /* 0x000ea2000c1e1900 */
[----:B0-----:R-:W-:-:S05]  /*0130*/  LEA R3, P0, R7, R3, 0xa ;  /* 0x0000000307037211 */ /* 0x001fca00078050ff */
[----:B------:R-:W-:Y:S01]  /*0140*/  IMAD.X R8, RZ, RZ, R8, P0 ;  /* 0x000000ffff087224 */ /* 0x000fe200000e0608 */
[----:B------:R-:W-:-:S04]  /*0150*/  ISETP.GE.U32.AND P0, PT, R3, UR8, PT ;  /* 0x0000000803007c0c */ /* 0x000fc8000bf06070 */
[----:B------:R-:W-:Y:S01]  /*0160*/  ISETP.GE.U32.AND.EX P0, PT, R8, UR9, PT, P0 ;  /* 0x0000000908007c0c */ /* 0x000fe2000bf06100 */
[----:B--2---:R-:W-:-:S12]  /*0170*/  IMAD.IADD R6, R5, 0x1, R6 ;  /* 0x0000000105067824 */ /* 0x004fd800078e0206 */
[----:B------:R-:W-:Y:S05]  /*0180*/  @!P0 BRA `(.L_x_2) ;  /* 0xfffffffc00dc8947 */ /* 0x000fea000383ffff */
.L_x_1:
[----:B------:R-:W-:Y:S05]  /*0190*/  BSYNC.RECONVERGENT B0 ;  /* 0x0000000000007941 */ /* 0x000fea0003800200 */
.L_x_0:
[----:B------:R-:W0:Y:S01]  /*01a0*/  S2UR UR5, SR_CgaCtaId ;  /* 0x00000000000579c3 */ /* 0x000e220000008800 */
[----:B------:R-:W-:Y:S01]  /*01b0*/  UMOV UR4, 0x400 ;  /* 0x0000040000047882 */ /* 0x000fe20000000000 */
[C---:B------:R-:W-:Y:S02]  /*01c0*/  ISETP.GT.U32.AND P0, PT, R2.reuse, 0x1ff, PT ;  /* 0x000001ff0200780c */ /* 0x040fe40003f04070 */
[----:B------:R-:W-:Y:S01]  /*01d0*/  ISETP.GT.U32.AND P1, PT, R2, 0xff, PT ;  /* 0x000000ff0200780c */ /* 0x000fe20003f24070 */
[----:B0-----:R-:W-:-:S06]  /*01e0*/  ULEA UR4, UR5, UR4, 0x18 ;  /* 0x0000000405047291 */ /* 0x001fcc000f8ec0ff */
[----:B------:R-:W-:-:S05]  /*01f0*/  LEA R3, R2, UR4, 0x2 ;  /* 0x0000000402037c11 */ /* 0x000fca000f8e10ff */
[----:B------:R-:W-:Y:S01]  /*0200*/  STS [R3], R6 ;  /* 0x0000000603007388 */ /* 0x000fe20000000800 */
[----:B------:R-:W-:Y:S06]  /*0210*/  BAR.SYNC.DEFER_BLOCKING 0x0 ;  /* 0x0000000000007b1d */ /* 0x000fec0000010000 */
[----:B------:R-:W-:Y:S04]  /*0220*/  @!P0 LDS R4, [R3+0x800] ;  /* 0x0008000003048984 */ /* 0x000fe80000000800 */
[----:B------:R-:W0:Y:S02]  /*0230*/  @!P0 LDS R5, [R3] ;  /* 0x0000000003058984 */ /* 0x000e240000000800 */
[----:B0-----:R-:W-:-:S05]  /*0240*/  @!P0 IMAD.IADD R4, R4, 0x1, R5 ;  /* 0x0000000104048824 */ /* 0x001fca00078e0205 */
[----:B------:R-:W-:Y:S01]  /*0250*/  @!P0 STS [R3], R4 ;  /* 0x0000000403008388 */ /* 0x000fe20000000800 */
[----:B------:R-:W-:Y:S01]  /*0260*/  BAR.SYNC.DEFER_BLOCKING 0x0 ;  /* 0x0000000000007b1d */ /* 0x000fe20000010000 */
[----:B------:R-:W-:-:S05]  /*0270*/  ISETP.GT.U32.AND P0, PT, R2, 0x7f, PT ;  /* 0x0000007f0200780c */ /* 0x000fca0003f04070 */
        /* <DEDUP_REMOVED lines=8> */
[----:B0-----:R-:W-:-:S05]  /*0300*/  @!P0 IADD3 R6, PT, PT, R5, R6, RZ ;  /* 0x0000000605068210 */ /* 0x001fca0007ffe0ff */
[----:B------:R-:W-:Y:S01]  /*0310*/  @!P0 STS [R3], R6 ;  /* 0x0000000603008388 */ /* 0x000fe20000000800 */
[----:B------:R-:W-:Y:S01]  /*0320*/  BAR.SYNC.DEFER_BLOCKING 0x0 ;  /* 0x0000000000007b1d */ /* 0x000fe20000010000 */
[----:B------:R-:W-:-:S05]  /*0330*/  ISETP.GT.U32.AND P0, PT, R2, 0x1f, PT ;  /* 0x0000001f0200780c */ /* 0x000fca0003f04070 */
[----:B------:R-:W-:Y:S04]  /*0340*/  @!P1 LDS R4, [R3+0x100] ;  /* 0x0001000003049984 */ /* 0x000fe80000000800 */
[----:B------:R-:W0:Y:S02]  /*0350*/  @!P1 LDS R5, [R3] ;  /* 0x0000000003059984 */ /* 0x000e240000000800 */
[----:B0-----:R-:W-:-:S05]  /*0360*/  @!P1 IMAD.IADD R4, R4, 0x1, R5 ;  /* 0x0000000104049824 */ /* 0x001fca00078e0205 */
[----:B------:R0:W-:Y:S01]  /*0370*/  @!P1 STS [R3], R4 ;  /* 0x0000000403009388 */ /* 0x0001e20000000800 */
[----:B------:R-:W-:Y:S06]  /*0380*/  BAR.SYNC.DEFER_BLOCKING 0x0 ;  /* 0x0000000000007b1d */ /* 0x000fec0000010000 */
[----:B------:R-:W-:Y:S05]  /*0390*/  @P0 EXIT ;  /* 0x000000000000094d */ /* 0x000fea0003800000 */
[----:B0-----:R-:W-:Y:S01]  /*03a0*/  LDS R4, [R3+0x80] ;  /* 0x0000800003047984 */ /* 0x001fe20000000800 */
[----:B------:R-:W-:-:S03]  /*03b0*/  ISETP.NE.AND P0, PT, R2, RZ, PT ;  /* 0x000000ff0200720c */ /* 0x000fc60003f05270 */
[----:B------:R-:W0:Y:S02]  /*03c0*/  LDS R5, [R3] ;  /* 0x0000000003057984 */ /* 0x000e240000000800 */
[----:B0-----:R-:W-:-:S05]  /*03d0*/  IMAD.IADD R4, R4, 0x1, R5 ;  /* 0x0000000104047824 */ /* 0x001fca00078e0205 */
[----:B------:R-:W-:Y:S04]  /*03e0*/  STS [R3], R4 ;  /* 0x0000000403007388 */ /* 0x000fe80000000800 */
[----:B------:R-:W-:Y:S04]  /*03f0*/  LDS R5, [R3+0x40] ;  /* 0x0000400003057984 */ /* 0x000fe80000000800 */
        /* <DEDUP_REMOVED lines=9> */
[----:B0-----:R-:W-:-:S05]  /*0490*/  IADD3 R10, PT, PT, R5, R10, RZ ;  /* 0x0000000a050a7210 */ /* 0x001fca0007ffe0ff */
        /* <DEDUP_REMOVED lines=8> */
[----:B------:R0:W-:Y:S01]  /*0520*/  STS [R3], R6 ;  /* 0x0000000603007388 */ /* 0x0001e20000000800 */
[----:B------:R-:W-:Y:S05]  /*0530*/  @P0 EXIT ;  /* 0x000000000000094d */ /* 0x000fea0003800000 */
[----:B------:R-:W1:Y:S01]  /*0540*/  LDS R5, [UR4] ;  /* 0x00000004ff057984 */ /* 0x000e620008000800 */
[----:B0-----:R-:W0:Y:S02]  /*0550*/  LDC.64 R2, c[0x0][0x380] ;  /* 0x0000e000ff027b82 */ /* 0x001e240000000a00 */
[----:B0-----:R-:W-:-:S05]  /*0560*/  IMAD.WIDE.U32 R2, R0, 0x4, R2 ;  /* 0x0000000400027825 */ /* 0x001fca00078e0002 */
[----:B-1----:R-:W-:Y:S01]  /*0570*/  STG.E desc[UR6][R2.64], R5 ;  /* 0x0000000502007986 */ /* 0x002fe2000c101906 */
[----:B------:R-:W-:Y:S05]  /*0580*/  EXIT ;  /* 0x000000000000794d */ /* 0x000fea0003800000 */
.L_x_3:
[----:B------:R-:W-:-:S00]  /*0590*/  BRA `(.L_x_3) ;  /* 0xfffffffc00fc7947 */ /* 0x000fc0000383ffff */
[----:B------:R-:W-:-:S00]  /*05a0*/  NOP ;  /* 0x0000000000007918 */ /* 0x000fc00000000000 */
        /* <DEDUP_REMOVED lines=13> */
.L_x_44:


//--------------------- .text._Z17Reduction3_kernelILj512EEvPiPKim --------------------------
	.section	.text._Z17Reduction3_kernelILj512EEvPiPKim,"ax",@progbits
	.align	128
        .global         _Z17Reduction3_kernelILj512EEvPiPKim
        .type           _Z17Reduction3_kernelILj512EEvPiPKim,@function
        .size           _Z17Reduction3_kernelILj512EEvPiPKim,(.L_x_45 - _Z17Reduction3_kernelILj512EEvPiPKim)
        .other          _Z17Reduction3_kernelILj512EEvPiPKim,@"STO_CUDA_ENTRY STV_DEFAULT"
_Z17Reduction3_kernelILj512EEvPiPKim:
.text._Z17Reduction3_kernelILj512EEvPiPKim:
[----:B------:R-:W-:Y:S01]  /*0000*/  LDC R1, c[0x0][0x37c] ;  /* 0x0000df00ff017b82 */ /* 0x000fe20000000800 */
[----:B------:R-:W0:Y:S01]  /*0010*/  S2R R3, SR_TID.X ;  /* 0x0000000000037919 */ /* 0x000e220000002100 */
[----:B------:R-:W1:Y:S01]  /*0020*/  LDCU.64 UR8, c[0x0][0x390] ;  /* 0x00007200ff0877ac */ /* 0x000e620008000a00 */
[----:B------:R-:W-:Y:S01]  /*0030*/  BSSY.RECONVERGENT B0, `(.L_x_4) ;  /* 0x0000015000007945 */ /* 0x000fe20003800200 */
[----:B------:R-:W-:Y:S01]  /*0040*/  IMAD.MOV.U32 R7, RZ, RZ, RZ ;  /* 0x000000ffff077224 */ /* 0x000fe200078e00ff */
[----:B------:R-:W0:Y:S01]  /*0050*/  S2R R0, SR_CTAID.X ;  /* 0x0000000000007919 */ /* 0x000e220000002500 */
[----:B------:R-:W2:Y:S01]  /*0060*/  LDCU.64 UR6, c[0x0][0x358] ;  /* 0x00006b00ff0677ac */ /* 0x000ea20008000a00 */
[----:B------:R-:W3:Y:S01]  /*0070*/  LDCU.64 UR10, c[0x0][0x388] ;  /* 0x00007100ff0a77ac */ /* 0x000ee20008000a00 */
[----:B0-----:R-:W-:-:S05]  /*0080*/  IMAD R2, R0, 0x200, R3 ;  /* 0x0000020000027824 */ /* 0x001fca00078e0203 */
[----:B-1----:R-:W-:-:S04]  /*0090*/  ISETP.GE.U32.AND P0, PT, R2, UR8, PT ;  /* 0x0000000802007c0c */ /* 0x002fc8000bf06070 */
[----:B------:R-:W-:-:S13]  /*00a0*/  ISETP.GE.U32.AND.EX P0, PT, RZ, UR9, PT, P0 ;  /* 0x00000009ff007c0c */ /* 0x000fda000bf06100 */
[----:B--23--:R-:W-:Y:S05]  /*00b0*/  @P0 BRA `(.L_x_5) ;  /* 0x0000000000300947 */ /* 0x00cfea0003800000 */
[----:B------:R-:W0:Y:S01]  /*00c0*/  LDC R6, c[0x0][0x370] ;  /* 0x0000dc00ff067b82 */ /* 0x000e220000000800 */
[----:B------:R-:W-:Y:S02]  /*00d0*/  IMAD.MOV.U32 R9, RZ, RZ, RZ ;  /* 0x000000ffff097224 */ /* 0x000fe400078e00ff */
[----:B------:R-:W-:-:S07]  /*00e0*/  IMAD.MOV.U32 R7, RZ, RZ, RZ ;  /* 0x000000ffff077224 */ /* 0x000fce00078e00ff */
.L_x_6:
[----:B------:R-:W-:-:S04]  /*00f0*/  LEA R4, P0, R2, UR10, 0x2 ;  /* 0x0000000a02047c11 */ /* 0x000fc8000f8010ff */
[----:B------:R-:W-:-:S05]  /*0100*/  LEA.HI.X R5, R2, UR11, R9, 0x2, P0 ;  /* 0x0000000b02057c11 */ /* 0x000fca00080f1409 */
[----:B------:R-:W2:Y:S01]  /*0110*/  LDG.E R4, desc[UR6][R4.64] ;  /* 0x0000000604047981 */ /* 0x000ea2000c1e1900 */
[----:B0-----:R-:W-:-:S05]  /*0120*/  LEA R2, P0, R6, R2, 0x9 ;  /* 0x0000000206027211 */ /* 0x001fca00078048ff */
[----:B------:R-:W-:Y:S01]  /*0130*/  IMAD.X R9, RZ, RZ, R9, P0 ;  /* 0x000000ffff097224 */ /* 0x000fe200000e0609 */
[----:B------:R-:W-:-:S04]  /*0140*/  ISETP.GE.U32.AND P0, PT, R2, UR8, PT ;  /* 0x0000000802007c0c */ /* 0x000fc8000bf06070 */
[----:B------:R-:W-:Y:S02]  /*0150*/  ISETP.GE.U32.AND.EX P0, PT, R9, UR9, PT, P0 ;  /* 0x0000000909007c0c */ /* 0x000fe4000bf06100 */
[----:B--2---:R-:W-:-:S11]  /*0160*/  IADD3 R7, PT, PT, R4, R7, RZ ;  /* 0x0000000704077210 */ /* 0x004fd60007ffe0ff */
[----:B------:R-:W-:Y:S05]  /*0170*/  @!P0 BRA `(.L_x_6) ;  /* 0xfffffffc00dc8947 */ /* 0x000fea000383ffff */
.L_x_5:
[----:B------:R-:W-:Y:S05]  /*0180*/  BSYNC.RECONVERGENT B0 ;  /* 0x0000000000007941 */ /* 0x000fea0003800200 */
.L_x_4:
        /* <DEDUP_REMOVED lines=26> */
[----:B------:R-:W-:Y:S01]  /*0330*/  LDS R4, [R2+0x80] ;  /* 0x0000800002047984 */ /* 0x000fe20000000800 */
[----:B------:R-:W-:-:S03]  /*0340*/  ISETP.NE.AND P0, PT, R3, RZ, PT ;  /* 0x000000ff0300720c */ /* 0x000fc60003f05270 */
[----:B------:R-:W1:Y:S02]  /*0350*/  LDS R5, [R2] ;  /* 0x0000000002057984 */ /* 0x000e640000000800 */
[----:B-1----:R-:W-:-:S05]  /*0360*/  IADD3 R5, PT, PT, R4, R5, RZ ;  /* 0x0000000504057210 */ /* 0x002fca0007ffe0ff */
[----:B------:R-:W-:Y:S04]  /*0370*/  STS [R2], R5 ;  /* 0x0000000502007388 */ /* 0x000fe80000000800 */
[----:B------:R-:W-:Y:S04]  /*0380*/  LDS R4, [R2+0x40] ;  /* 0x0000400002047984 */ /* 0x000fe80000000800 */
[----:B0-----:R-:W0:Y:S02]  /*0390*/  LDS R7, [R2] ;  /* 0x0000000002077984 */ /* 0x001e240000000800 */
        /* <DEDUP_REMOVED lines=24> */
.L_x_7:
        /* <DEDUP_REMOVED lines=14> */
.L_x_45:


//--------------------- .text._Z17Reduction3_kernelILj256EEvPiPKim --------------------------
	.section	.text._Z17Reduction3_kernelILj256EEvPiPKim,"ax",@progbits
	.align	128
        .global         _Z17Reduction3_kernelILj256EEvPiPKim
        .type           _Z17Reduction3_kernelILj256EEvPiPKim,@function
        .size           _Z17Reduction3_kernelILj256EEvPiPKim,(.L_x_46 - _Z17Reduction3_kernelILj256EEvPiPKim)
        .other          _Z17Reduction3_kernelILj256EEvPiPKim,@"STO_CUDA_ENTRY STV_DEFAULT"
_Z17Reduction3_kernelILj256EEvPiPKim:
.text._Z17Reduction3_kernelILj256EEvPiPKim:
        /* <DEDUP_REMOVED lines=15> */
.L_x_10:
[----:B------:R-:W-:-:S04]  /*00f0*/  LEA R4, P0, R2, UR10, 0x2 ;  /* 0x0000000a02047c11 */ /* 0x000fc8000f8010ff */
[----:B------:R-:W-:-:S06]  /*0100*/  LEA.HI.X R5, R2, UR11, R9, 0x2, P0 ;  /* 0x0000000b02057c11 */ /* 0x000fcc00080f1409 */
[----:B------:R-:W2:Y:S01]  /*0110*/  LDG.E R5, desc[UR6][R4.64] ;  /* 0x0000000604057981 */ /* 0x000ea2000c1e1900 */
[----:B0-----:R-:W-:-:S04]  /*0120*/  LEA R2, P0, R7, R2, 0x8 ;  /* 0x0000000207027211 */ /* 0x001fc800078040ff */
[----:B------:R-:W-:Y:S02]  /*0130*/  IADD3.X R9, PT, PT, RZ, R9, RZ, P0, !PT ;  /* 0x00000009ff097210 */ /* 0x000fe400007fe4ff */
[----:B------:R-:W-:-:S04]  /*0140*/  ISETP.GE.U32.AND P0, PT, R2, UR8, PT ;  /* 0x0000000802007c0c */ /* 0x000fc8000bf06070 */
[----:B------:R-:W-:Y:S01]  /*0150*/  ISETP.GE.U32.AND.EX P0, PT, R9, UR9, PT, P0 ;  /* 0x0000000909007c0c */ /* 0x000fe2000bf06100 */
[----:B--2---:R-:W-:-:S12]  /*0160*/  IMAD.IADD R6, R5, 0x1, R6 ;  /* 0x0000000105067824 */ /* 0x004fd800078e0206 */
[----:B------:R-:W-:Y:S05]  /*0170*/  @!P0 BRA `(.L_x_10) ;  /* 0xfffffffc00dc8947 */ /* 0x000fea000383ffff */
.L_x_9:
[----:B------:R-:W-:Y:S05]  /*0180*/  BSYNC.RECONVERGENT B0 ;  /* 0x0000000000007941 */ /* 0x000fea0003800200 */
.L_x_8:
        /* <DEDUP_REMOVED lines=25> */
[----:B0-----:R-:W-:Y:S04]  /*0320*/  LDS R4, [R5+0x40] ;  /* 0x0000400005047984 */ /* 0x001fe80000000800 */
        /* <DEDUP_REMOVED lines=20> */
[----:B0-----:R-:W0:Y:S01]  /*0470*/  LDS R5, [UR4] ;  /* 0x00000004ff057984 */ /* 0x001e220008000800 */
[----:B------:R-:W1:Y:S02]  /*0480*/  LDC.64 R2, c[0x0][0x380] ;  /* 0x0000e000ff027b82 */ /* 0x000e640000000a00 */
[----:B-1----:R-:W-:-:S05]  /*0490*/  IMAD.WIDE.U32 R2, R0, 0x4, R2 ;  /* 0x0000000400027825 */ /* 0x002fca00078e0002 */
[----:B0-----:R-:W-:Y:S01]  /*04a0*/  STG.E desc[UR6][R2.64], R5 ;  /* 0x0000000502007986 */ /* 0x001fe2000c101906 */
[----:B------:R-:W-:Y:S05]  /*04b0*/  EXIT ;  /* 0x000000000000794d */ /* 0x000fea0003800000 */
.L_x_11:
        /* <DEDUP_REMOVED lines=12> */
.L_x_46:


//--------------------- .text._Z17Reduction3_kernelILj128EEvPiPKim --------------------------
	.section	.text._Z17Reduction3_kernelILj128EEvPiPKim,"ax",@progbits
	.align	128
        .global         _Z17Reduction3_kernelILj128EEvPiPKim
        .type           _Z17Reduction3_kernelILj128EEvPiPKim,@function
        .size           _Z17Reduction3_kernelILj128EEvPiPKim,(.L_x_47 - _Z17Reduction3_kernelILj128EEvPiPKim)
        .other          _Z17Reduction3_kernelILj128EEvPiPKim,@"STO_CUDA_ENTRY STV_DEFAULT"
_Z17Reduction3_kernelILj128EEvPiPKim:
.text._Z17Reduction3_kernelILj128EEvPiPKim:
        /* <DEDUP_REMOVED lines=15> */
.L_x_14:
        /* <DEDUP_REMOVED lines=9> */
.L_x_13:
[----:B------:R-:W-:Y:S05]  /*0180*/  BSYNC.RECONVERGENT B0 ;  /* 0x0000000000007941 */ /* 0x000fea0003800200 */
.L_x_12:
        /* <DEDUP_REMOVED lines=45> */
.L_x_15:
        /* <DEDUP_REMOVED lines=10> */
.L_x_47:


//--------------------- .text._Z17Reduction3_kernelILj64EEvPiPKim --------------------------
	.section	.text._Z17Reduction3_kernelILj64EEvPiPKim,"ax",@progbits
	.align	128
        .global         _Z17Reduction3_kernelILj64EEvPiPKim
        .type           _Z17Reduction3_kernelILj64EEvPiPKim,@function
        .size           _Z17Reduction3_kernelILj64EEvPiPKim,(.L_x_48 - _Z17Reduction3_kernelILj64EEvPiPKim)
        .other          _Z17Reduction3_kernelILj64EEvPiPKim,@"STO_CUDA_ENTRY STV_DEFAULT"
_Z17Reduction3_kernelILj64EEvPiPKim:
.text._Z17Reduction3_kernelILj64EEvPiPKim:
        /* <DEDUP_REMOVED lines=13> */
[----:B------:R-:W-:Y:S02]  /*00d0*/  HFMA2 R4, -RZ, RZ, 0, 0 ;  /* 0x00000000ff047431 */ /* 0x000fe400000001ff */
[----:B------:R-:W-:Y:S02]  /*00e0*/  IMAD.MOV.U32 R6, RZ, RZ, R2 ;  /* 0x000000ffff067224 */ /* 0x000fe400078e0002 */
[----:B------:R-:W-:-:S07]  /*00f0*/  IMAD.MOV.U32 R9, RZ, RZ, RZ ;  /* 0x000000ffff097224 */ /* 0x000fce00078e00ff */
.L_x_18:
        /* <DEDUP_REMOVED lines=9> */
.L_x_17:
[----:B------:R-:W-:Y:S05]  /*0190*/  BSYNC.RECONVERGENT B0 ;  /* 0x0000000000007941 */ /* 0x000fea0003800200 */
.L_x_16:
[----:B------:R-:W0:Y:S01]  /*01a0*/  S2UR UR5, SR_CgaCtaId ;  /* 0x00000000000579c3 */ /* 0x000e220000008800 */
[----:B------:R-:W-:Y:S01]  /*01b0*/  UMOV UR4, 0x400 ;  /* 0x0000040000047882 */ /* 0x000fe20000000000 */
[----:B------:R-:W-:Y:S01]  /*01c0*/  ISETP.GT.U32.AND P0, PT, R7, 0x1f, PT ;  /* 0x0000001f0700780c */ /* 0x000fe20003f04070 */
[----:B0-----:R-:W-:-:S06]  /*01d0*/  ULEA UR4, UR5, UR4, 0x18 ;  /* 0x0000000405047291 */ /* 0x001fcc000f8ec0ff */
[----:B------:R-:W-:-:S05]  /*01e0*/  LEA R3, R7, UR4, 0x2 ;  /* 0x0000000407037c11 */ /* 0x000fca000f8e10ff */
[----:B------:R0:W-:Y:S01]  /*01f0*/  STS [R3], R4 ;  /* 0x0000000403007388 */ /* 0x0001e20000000800 */
[----:B------:R-:W-:Y:S06]  /*0200*/  BAR.SYNC.DEFER_BLOCKING 0x0 ;  /* 0x0000000000007b1d */ /* 0x000fec0000010000 */
[----:B------:R-:W-:Y:S05]  /*0210*/  @P0 EXIT ;  /* 0x000000000000094d */ /* 0x000fea0003800000 */
[----:B------:R-:W-:Y:S01]  /*0220*/  LDS R2, [R3+0x80] ;  /* 0x0000800003027984 */ /* 0x000fe20000000800 */
[----:B------:R-:W-:-:S03]  /*0230*/  ISETP.NE.AND P0, PT, R7, RZ, PT ;  /* 0x000000ff0700720c */ /* 0x000fc60003f05270 */
[----:B------:R-:W1:Y:S02]  /*0240*/  LDS R5, [R3] ;  /* 0x0000000003057984 */ /* 0x000e640000000800 */
[----:B-1----:R-:W-:-:S05]  /*0250*/  IMAD.IADD R2, R2, 0x1, R5 ;  /* 0x0000000102027824 */ /* 0x002fca00078e0205 */
[----:B------:R-:W-:Y:S04]  /*0260*/  STS [R3], R2 ;  /* 0x0000000203007388 */ /* 0x000fe80000000800 */
[----:B0-----:R-:W-:Y:S04]  /*0270*/  LDS R4, [R3+0x40] ;  /* 0x0000400003047984 */ /* 0x001fe80000000800 */
        /* <DEDUP_REMOVED lines=25> */
.L_x_19:
        /* <DEDUP_REMOVED lines=15> */
.L_x_48:


//--------------------- .text._Z17Reduction3_kernelILj32EEvPiPKim --------------------------
	.section	.text._Z17Reduction3_kernelILj32EEvPiPKim,"ax",@progbits
	.align	128
        .global         _Z17Reduction3_kernelILj32EEvPiPKim
        .type           _Z17Reduction3_kernelILj32EEvPiPKim,@function
        .size           _Z17Reduction3_kernelILj32EEvPiPKim,(.L_x_49 - _Z17Reduction3_kernelILj32EEvPiPKim)
        .other          _Z17Reduction3_kernelILj32EEvPiPKim,@"STO_CUDA_ENTRY STV_DEFAULT"
_Z17Reduction3_kernelILj32EEvPiPKim:
.text._Z17Reduction3_kernelILj32EEvPiPKim:
        /* <DEDUP_REMOVED lines=15> */
.L_x_22:
[----:B------:R-:W-:-:S04]  /*00f0*/  LEA R2, P0, R0, UR10, 0x2 ;  /* 0x0000000a00027c11 */ /* 0x000fc8000f8010ff */
[----:B------:R-:W-:-:S06]  /*0100*/  LEA.HI.X R3, R0, UR11, R9, 0x2, P0 ;  /* 0x0000000b00037c11 */ /* 0x000fcc00080f1409 */
[----:B------:R-:W2:Y:S01]  /*0110*/  LDG.E R3, desc[UR6][R2.64] ;  /* 0x0000000602037981 */ /* 0x000ea2000c1e1900 */
[----:B0-----:R-:W-:-:S05]  /*0120*/  LEA R0, P0, R5, R0, 0x5 ;  /* 0x0000000005007211 */ /* 0x001fca00078028ff */
[----:B------:R-:W-:Y:S01]  /*0130*/  IMAD.X R9, RZ, RZ, R9, P0 ;  /* 0x000000ffff097224 */ /* 0x000fe200000e0609 */
[----:B------:R-:W-:-:S04]  /*0140*/  ISETP.GE.U32.AND P0, PT, R0, UR8, PT ;  /* 0x0000000800007c0c */ /* 0x000fc8000bf06070 */
[----:B------:R-:W-:Y:S02]  /*0150*/  ISETP.GE.U32.AND.EX P0, PT, R9, UR9, PT, P0 ;  /* 0x0000000909007c0c */ /* 0x000fe4000bf06100 */
[----:B--2---:R-:W-:-:S11]  /*0160*/  IADD3 R4, PT, PT, R3, R4, RZ ;  /* 0x0000000403047210 */ /* 0x004fd60007ffe0ff */
[----:B------:R-:W-:Y:S05]  /*0170*/  @!P0 BRA `(.L_x_22) ;  /* 0xfffffffc00dc8947 */ /* 0x000fea000383ffff */
.L_x_21:
[----:B------:R-:W-:Y:S05]  /*0180*/  BSYNC.RECONVERGENT B0 ;  /* 0x0000000000007941 */ /* 0x000fea0003800200 */
.L_x_20:
        /* <DEDUP_REMOVED lines=13> */
[----:B------:R-:W-:Y:S04]  /*0260*/  LDS R2, [R3+0x20] ;  /* 0x0000200003027984 */ /* 0x000fe80000000800 */
[----:B------:R-:W1:Y:S02]  /*0270*/  LDS R5, [R3] ;  /* 0x0000000003057984 */ /* 0x000e640000000800 */
[----:B-1----:R-:W-:-:S05]  /*0280*/  IMAD.IADD R2, R2, 0x1, R5 ;  /* 0x0000000102027824 */ /* 0x002fca00078e0205 */
[----:B------:R-:W-:Y:S04]  /*0290*/  STS [R3], R2 ;  /* 0x0000000203007388 */ /* 0x000fe80000000800 */
[----:B0-----:R-:W-:Y:S04]  /*02a0*/  LDS R4, [R3+0x10] ;  /* 0x0000100003047984 */ /* 0x001fe80000000800 */
        /* <DEDUP_REMOVED lines=17> */
.L_x_23:
        /* <DEDUP_REMOVED lines=12> */
.L_x_49:


//--------------------- .text._Z17Reduction3_kernelILj16EEvPiPKim --------------------------
	.section	.text._Z17Reduction3_kernelILj16EEvPiPKim,"ax",@progbits
	.align	128
        .global         _Z17Reduction3_kernelILj16EEvPiPKim
        .type           _Z17Reduction3_kernelILj16EEvPiPKim,@function
        .size           _Z17Reduction3_kernelILj16EEvPiPKim,(.L_x_50 - _Z17Reduction3_kernelILj16EEvPiPKim)
        .other          _Z17Reduction3_kernelILj16EEvPiPKim,@"STO_CUDA_ENTRY STV_DEFAULT"
_Z17Reduction3_kernelILj16EEvPiPKim:
.text._Z17Reduction3_kernelILj16EEvPiPKim:
        /* <DEDUP_REMOVED lines=15> */
.L_x_26:
        /* <DEDUP_REMOVED lines=9> */
.L_x_25:
[----:B------:R-:W-:Y:S05]  /*0180*/  BSYNC.RECONVERGENT B0 ;  /* 0x0000000000007941 */ /* 0x000fea0003800200 */
.L_x_24:
        /* <DEDUP_REMOVED lines=31> */
.L_x_27:
        /* <DEDUP_REMOVED lines=16> */
.L_x_50:


//--------------------- .text._Z17Reduction3_kernelILj8EEvPiPKim --------------------------
	.section	.text._Z17Reduction3_kernelILj8EEvPiPKim,"ax",@progbits
	.align	128
        .global         _Z17Reduction3_kernelILj8EEvPiPKim
        .type           _Z17Reduction3_kernelILj8EEvPiPKim,@function
        .size           _Z17Reduction3_kernelILj8EEvPiPKim,(.L_x_51 - _Z17Reduction3_kernelILj8EEvPiPKim)
        .other          _Z17Reduction3_kernelILj8EEvPiPKim,@"STO_CUDA_ENTRY STV_DEFAULT"
_Z17Reduction3_kernelILj8EEvPiPKim:
.text._Z17Reduction3_kernelILj8EEvPiPKim:
        /* <DEDUP_REMOVED lines=15> */
.L_x_30:
        /* <DEDUP_REMOVED lines=9> */
.L_x_29:
[----:B------:R-:W-:Y:S05]  /*0180*/  BSYNC.RECONVERGENT B0 ;  /* 0x0000000000007941 */ /* 0x000fea0003800200 */
.L_x_28:
        /* <DEDUP_REMOVED lines=27> */
.L_x_31:
        /* <DEDUP_REMOVED lines=12> */
.L_x_51:


//--------------------- .text._Z17Reduction3_kernelILj4EEvPiPKim --------------------------
	.section	.text._Z17Reduction3_kernelILj4EEvPiPKim,"ax",@progbits
	.align	128
        .global         _Z17Reduction3_kernelILj4EEvPiPKim
        .type           _Z17Reduction3_kernelILj4EEvPiPKim,@function
        .size           _Z17Reduction3_kernelILj4EEvPiPKim,(.L_x_52 - _Z17Reduction3_kernelILj4EEvPiPKim)
        .other          _Z17Reduction3_kernelILj4EEvPiPKim,@"STO_CUDA_ENTRY STV_DEFAULT"
_Z17Reduction3_kernelILj4EEvPiPKim:
.text._Z17Reduction3_kernelILj4EEvPiPKim:
        /* <DEDUP_REMOVED lines=15> */
.L_x_34:
        /* <DEDUP_REMOVED lines=9> */
.L_x_33:
[----:B------:R-:W-:Y:S05]  /*0180*/  BSYNC.RECONVERGENT B0 ;  /* 0x0000000000007941 */ /* 0x000fea0003800200 */
.L_x_32:
        /* <DEDUP_REMOVED lines=16> */
[----:B------:R1:W-:Y:S01]  /*0290*/  STS [R3], R2 ;  /* 0x0000000203007388 */ /* 0x0003e20000000800 */
[----:B------:R-:W-:Y:S05]  /*02a0*/  @P0 EXIT ;  /* 0x000000000000094d */ /* 0x000fea0003800000 */
[----:B------:R-:W2:Y:S01]  /*02b0*/  LDS R5, [UR4] ;  /* 0x00000004ff057984 */ /* 0x000ea20008000800 */
[----:B01----:R-:W0:Y:S02]  /*02c0*/  LDC.64 R2, c[0x0][0x380] ;  /* 0x0000e000ff027b82 */ /* 0x003e240000000a00 */
[----:B0-----:R-:W-:-:S05]  /*02d0*/  IMAD.WIDE.U32 R2, R7, 0x4, R2 ;  /* 0x0000000407027825 */ /* 0x001fca00078e0002 */
[----:B--2---:R-:W-:Y:S01]  /*02e0*/  STG.E desc[UR6][R2.64], R5 ;  /* 0x0000000502007986 */ /* 0x004fe2000c101906 */
[----:B------:R-:W-:Y:S05]  /*02f0*/  EXIT ;  /* 0x000000000000794d */ /* 0x000fea0003800000 */
.L_x_35:
        /* <DEDUP_REMOVED lines=16> */
.L_x_52:


//--------------------- .text._Z17Reduction3_kernelILj2EEvPiPKim --------------------------
	.section	.text._Z17Reduction3_kernelILj2EEvPiPKim,"ax",@progbits
	.align	128
        .global         _Z17Reduction3_kernelILj2EEvPiPKim
        .type           _Z17Reduction3_kernelILj2EEvPiPKim,@function
        .size           _Z17Reduction3_kernelILj2EEvPiPKim,(.L_x_53 - _Z17Reduction3_kernelILj2EEvPiPKim)
        .other          _Z17Reduction3_kernelILj2EEvPiPKim,@"STO_CUDA_ENTRY STV_DEFAULT"
_Z17Reduction3_kernelILj2EEvPiPKim:
.text._Z17Reduction3_kernelILj2EEvPiPKim:
        /* <DEDUP_REMOVED lines=15> */
.L_x_38:
        /* <DEDUP_REMOVED lines=9> */
.L_x_37:
[----:B------:R-:W-:Y:S05]  /*0180*/  BSYNC.RECONVERGENT B0 ;  /* 0x0000000000007941 */ /* 0x000fea0003800200 */
.L_x_36:
        /* <DEDUP_REMOVED lines=12> */
[----:B------:R1:W-:Y:S03]  /*0250*/  STS [R3], R0 ;  /* 0x0000000003007388 */ /* 0x0003e60000000800 */
[----:B------:R-:W-:Y:S05]  /*0260*/  @P0 EXIT ;  /* 0x000000000000094d */ /* 0x000fea0003800000 */
[----:B------:R-:W2:Y:S01]  /*0270*/  LDS R5, [UR4] ;  /* 0x00000004ff057984 */ /* 0x000ea20008000800 */
[----:B01----:R-:W0:Y:S02]  /*0280*/  LDC.64 R2, c[0x0][0x380] ;  /* 0x0000e000ff027b82 */ /* 0x003e240000000a00 */
[----:B0-----:R-:W-:-:S05]  /*0290*/  IMAD.WIDE.U32 R2, R7, 0x4, R2 ;  /* 0x0000000407027825 */ /* 0x001fca00078e0002 */
[----:B--2---:R-:W-:Y:S01]  /*02a0*/  STG.E desc[UR6][R2.64], R5 ;  /* 0x0000000502007986 */ /* 0x004fe2000c101906 */
[----:B------:R-:W-:Y:S05]  /*02b0*/  EXIT ;  /* 0x000000000000794d */ /* 0x000fea0003800000 */
.L_x_39:
        /* <DEDUP_REMOVED lines=12> */
.L_x_53:


//--------------------- .text._Z17Reduction3_kernelILj1EEvPiPKim --------------------------
	.section	.text._Z17Reduction3_kernelILj1EEvPiPKim,"ax",@progbits
	.align	128
        .global         _Z17Reduction3_kernelILj1EEvPiPKim
        .type           _Z17Reduction3_kernelILj1EEvPiPKim,@function
        .size           _Z17Reduction3_kernelILj1EEvPiPKim,(.L_x_54 - _Z17Reduction3_kernelILj1EEvPiPKim)
        .other          _Z17Reduction3_kernelILj1EEvPiPKim,@"STO_CUDA_ENTRY STV_DEFAULT"
_Z17Reduction3_kernelILj1EEvPiPKim:
.text._Z17Reduction3_kernelILj1EEvPiPKim:
        /* <DEDUP_REMOVED lines=8> */
[----:B0-----:R-:W-:-:S05]  /*0080*/  IMAD.IADD R0, R5, 0x1, R6 ;  /* 0x0000000105007824 */ /* 0x001fca00078e0206 */
[----:B-1----:R-:W-:-:S04]  /*0090*/  ISETP.GE.U32.AND P0, PT, R0, UR8, PT ;  /* 0x0000000800007c0c */ /* 0x002fc8000bf06070 */
[----:B------:R-:W-:-:S13]  /*00a0*/  ISETP.GE.U32.AND.EX P0, PT, RZ, UR9, PT, P0 ;  /* 0x00000009ff007c0c */ /* 0x000fda000bf06100 */
[----:B--23--:R-:W-:Y:S05]  /*00b0*/  @P0 BRA `(.L_x_41) ;  /* 0x0000000000300947 */ /* 0x00cfea0003800000 */
[----:B------:R-:W0:Y:S01]  /*00c0*/  LDC R7, c[0x0][0x370] ;  /* 0x0000dc00ff077b82 */ /* 0x000e220000000800 */
[----:B------:R-:W-:Y:S02]  /*00d0*/  IMAD.MOV.U32 R9, RZ, RZ, RZ ;  /* 0x000000ffff097224 */ /* 0x000fe400078e00ff */
[----:B------:R-:W-:-:S07]  /*00e0*/  IMAD.MOV.U32 R4, RZ, RZ, RZ ;  /* 0x000000ffff047224 */ /* 0x000fce00078e00ff */
.L_x_42:
[----:B------:R-:W-:-:S04]  /*00f0*/  LEA R2, P0, R0, UR10, 0x2 ;  /* 0x0000000a00027c11 */ /* 0x000fc8000f8010ff */
[----:B------:R-:W-:-:S06]  /*0100*/  LEA.HI.X R3, R0, UR11, R9, 0x2, P0 ;  /* 0x0000000b00037c11 */ /* 0x000fcc00080f1409 */
[----:B------:R-:W2:Y:S01]  /*0110*/  LDG.E R3, desc[UR6][R2.64] ;  /* 0x0000000602037981 */ /* 0x000ea2000c1e1900 */
[----:B0-----:R-:W-:-:S05]  /*0120*/  IADD3 R0, P0, PT, R7, R0, RZ ;  /* 0x0000000007007210 */ /* 0x001fca0007f1e0ff */
[----:B------:R-:W-:Y:S01]  /*0130*/  IMAD.X R9, RZ, RZ, R9, P0 ;  /* 0x000000ffff097224 */ /* 0x000fe200000e0609 */
[----:B------:R-:W-:-:S04]  /*0140*/  ISETP.GE.U32.AND P0, PT, R0, UR8, PT ;  /* 0x0000000800007c0c */ /* 0x000fc8000bf06070 */
[----:B------:R-:W-:Y:S01]  /*0150*/  ISETP.GE.U32.AND.EX P0, PT, R9, UR9, PT, P0 ;  /* 0x0000000909007c0c */ /* 0x000fe2000bf06100 */
[----:B--2---:R-:W-:-:S12]  /*0160*/  IMAD.IADD R4, R3, 0x1, R4 ;  /* 0x0000000103047824 */ /* 0x004fd800078e0204 */
[----:B------:R-:W-:Y:S05]  /*0170*/  @!P0 BRA `(.L_x_42) ;  /* 0xfffffffc00dc8947 */ /* 0x000fea000383ffff */
.L_x_41:
[----:B------:R-:W-:Y:S05]  /*0180*/  BSYNC.RECONVERGENT B0 ;  /* 0x0000000000007941 */ /* 0x000fea0003800200 */
.L_x_40:
[----:B------:R-:W0:Y:S01]  /*0190*/  S2UR UR5, SR_CgaCtaId ;  /* 0x00000000000579c3 */ /* 0x000e220000008800 */
[----:B------:R-:W-:Y:S01]  /*01a0*/  UMOV UR4, 0x400 ;  /* 0x0000040000047882 */ /* 0x000fe20000000000 */
[----:B------:R-:W-:Y:S01]  /*01b0*/  ISETP.NE.AND P0, PT, R5, RZ, PT ;  /* 0x000000ff0500720c */ /* 0x000fe20003f05270 */
[----:B0-----:R-:W-:-:S06]  /*01c0*/  ULEA UR4, UR5, UR4, 0x18 ;  /* 0x0000000405047291 */ /* 0x001fcc000f8ec0ff */
[----:B------:R-:W-:-:S05]  /*01d0*/  LEA R3, R5, UR4, 0x2 ;  /* 0x0000000405037c11 */ /* 0x000fca000f8e10ff */
[----:B------:R0:W-:Y:S01]  /*01e0*/  STS [R3], R4 ;  /* 0x0000000403007388 */ /* 0x0001e20000000800 */
[----:B------:R-:W-:Y:S06]  /*01f0*/  BAR.SYNC.DEFER_BLOCKING 0x0 ;  /* 0x0000000000007b1d */ /* 0x000fec0000010000 */
[----:B------:R-:W-:Y:S05]  /*0200*/  @P0 EXIT ;  /* 0x000000000000094d */ /* 0x000fea0003800000 */
[----:B------:R-:W1:Y:S01]  /*0210*/  LDS R5, [UR4] ;  /* 0x00000004ff057984 */ /* 0x000e620008000800 */
[----:B0-----:R-:W0:Y:S02]  /*0220*/  LDC.64 R2, c[0x0][0x380] ;  /* 0x0000e000ff027b82 */ /* 0x001e240000000a00 */
[----:B0-----:R-:W-:-:S05]  /*0230*/  IMAD.WIDE.U32 R2, R6, 0x4, R2 ;  /* 0x0000000406027825 */ /* 0x001fca00078e0002 */
[----:B-1----:R-:W-:Y:S01]  /*0240*/  STG.E desc[UR6][R2.64], R5 ;  /* 0x0000000502007986 */ /* 0x002fe2000c101906 */
[----:B------:R-:W-:Y:S05]  /*0250*/  EXIT ;  /* 0x000000000000794d */ /* 0x000fea0003800000 */
.L_x_43:
        /* <DEDUP_REMOVED lines=10> */
.L_x_54:


//--------------------- .nv.shared._Z17Reduction3_kernelILj1024EEvPiPKim --------------------------
	.section	.nv.shared._Z17Reduction3_kernelILj1024EEvPiPKim,"aw",@nobits
	.sectionflags	@""
	.align	16
	.zero		1024


//--------------------- .nv.shared.reserved.0     --------------------------
	.section	.nv.shared.reserved.0,"aw",@nobits
	.weak		__nv_reservedSMEM_offset_0_alias
	.size		__nv_reservedSMEM_offset_0_alias, 0, 64
	.other		__nv_reservedSMEM_offset_0_alias,@"STO_CUDA_RESERVED_SHARED STV_DEFAULT"
__nv_reservedSMEM_offset_0_alias:
	.zero		0
	.zero		64


//--------------------- .nv.shared._Z17Reduction3_kernelILj512EEvPiPKim --------------------------
	.section	.nv.shared._Z17Reduction3_kernelILj512EEvPiPKim,"aw",@nobits
	.sectionflags	@""
	.align	16
	.zero		1024


//--------------------- .nv.shared._Z17Reduction3_kernelILj256EEvPiPKim --------------------------
	.section	.nv.shared._Z17Reduction3_kernelILj256EEvPiPKim,"aw",@nobits
	.sectionflags	@""
	.align	16
	.zero		1024


//--------------------- .nv.shared._Z17Reduction3_kernelILj128EEvPiPKim --------------------------
	.section	.nv.shared._Z17Reduction3_kernelILj128EEvPiPKim,"aw",@nobits
	.sectionflags	@""
	.align	16
	.zero		1024


//--------------------- .nv.shared._Z17Reduction3_kernelILj64EEvPiPKim --------------------------
	.section	.nv.shared._Z17Reduction3_kernelILj64EEvPiPKim,"aw",@nobits
	.sectionflags	@""
	.align	16
	.zero		1024


//--------------------- .nv.shared._Z17Reduction3_kernelILj32EEvPiPKim --------------------------
	.section	.nv.shared._Z17Reduction3_kernelILj32EEvPiPKim,"aw",@nobits
	.sectionflags	@""
	.align	16
	.zero		1024


//--------------------- .nv.shared._Z17Reduction3_kernelILj16EEvPiPKim --------------------------
	.section	.nv.shared._Z17Reduction3_kernelILj16EEvPiPKim,"aw",@nobits
	.sectionflags	@""
	.align	16
	.zero		1024


//--------------------- .nv.shared._Z17Reduction3_kernelILj8EEvPiPKim --------------------------
	.section	.nv.shared._Z17Reduction3_kernelILj8EEvPiPKim,"aw",@nobits
	.sectionflags	@""
	.align	16
	.zero		1024


//--------------------- .nv.shared._Z17Reduction3_kernelILj4EEvPiPKim --------------------------
	.section	.nv.shared._Z17Reduction3_kernelILj4EEvPiPKim,"aw",@nobits
	.sectionflags	@""
	.align	16
	.zero		1024


//--------------------- .nv.shared._Z17Reduction3_kernelILj2EEvPiPKim --------------------------
	.section	.nv.shared._Z17Reduction3_kernelILj2EEvPiPKim,"aw",@nobits
	.sectionflags	@""
	.align	16
	.zero		1024


//--------------------- .nv.shared._Z17Reduction3_kernelILj1EEvPiPKim --------------------------
	.section	.nv.shared._Z17Reduction3_kernelILj1EEvPiPKim,"aw",@nobits
	.sectionflags	@""
	.align	16
	.zero		1024


//--------------------- .nv.constant0._Z17Reduction3_kernelILj1024EEvPiPKim --------------------------
	.section	.nv.constant0._Z17Reduction3_kernelILj1024EEvPiPKim,"a",@progbits
	.sectionflags	@""
	.align	4
.nv.constant0._Z17Reduction3_kernelILj1024EEvPiPKim:
	.zero		920


//--------------------- .nv.constant0._Z17Reduction3_kernelILj512EEvPiPKim --------------------------
	.section	.nv.constant0._Z17Reduction3_kernelILj512EEvPiPKim,"a",@progbits
	.sectionflags	@""
	.align	4
.nv.constant0._Z17Reduction3_kernelILj512EEvPiPKim:
	.zero		920


//--------------------- .nv.constant0._Z17Reduction3_kernelILj256EEvPiPKim --------------------------
	.section	.nv.constant0._Z17Reduction3_kernelILj256EEvPiPKim,"a",@progbits
	.sectionflags	@""
	.align	4
.nv.constant0._Z17Reduction3_kernelILj256EEvPiPKim:
	.zero		920


//--------------------- .nv.constant0._Z17Reduction3_kernelILj128EEvPiPKim --------------------------
	.section	.nv.constant0._Z17Reduction3_kernelILj128EEvPiPKim,"a",@progbits
	.sectionflags	@""
	.align	4
.nv.constant0._Z17Reduction3_kernelILj128EEvPiPKim:
	.zero		920


//--------------------- .nv.constant0._Z17Reduction3_kernelILj64EEvPiPKim --------------------------
	.section	.nv.constant0._Z17Reduction3_kernelILj64EEvPiPKim,"a",@progbits
	.sectionflags	@""
	.align	4
.nv.constant0._Z17Reduction3_kernelILj64EEvPiPKim:
	.zero		920


//--------------------- .nv.constant0._Z17Reduction3_kernelILj32EEvPiPKim --------------------------
	.section	.nv.constant0._Z17Reduction3_kernelILj32EEvPiPKim,"a",@progbits
	.sectionflags	@""
	.align	4
.nv.constant0._Z17Reduction3_kernelILj32EEvPiPKim:
	.zero		920


//--------------------- .nv.constant0._Z17Reduction3_kernelILj16EEvPiPKim --------------------------
	.section	.nv.constant0._Z17Reduction3_kernelILj16EEvPiPKim,"a",@progbits
	.sectionflags	@""
	.align	4
.nv.constant0._Z17Reduction3_kernelILj16EEvPiPKim:
	.zero		920


//--------------------- .nv.constant0._Z17Reduction3_kernelILj8EEvPiPKim --------------------------
	.section	.nv.constant0._Z17Reduction3_kernelILj8EEvPiPKim,"a",@progbits
	.sectionflags	@""
	.align	4
.nv.constant0._Z17Reduction3_kernelILj8EEvPiPKim:
	.zero		920


//--------------------- .nv.constant0._Z17Reduction3_kernelILj4EEvPiPKim --------------------------
	.section	.nv.constant0._Z17Reduction3_kernelILj4EEvPiPKim,"a",@progbits
	.sectionflags	@""
	.align	4
.nv.constant0._Z17Reduction3_kernelILj4EEvPiPKim:
	.zero		920


//--------------------- .nv.constant0._Z17Reduction3_kernelILj2EEvPiPKim --------------------------
	.section	.nv.constant0._Z17Reduction3_kernelILj2EEvPiPKim,"a",@progbits
	.sectionflags	@""
	.align	4
.nv.constant0._Z17Reduction3_kernelILj2EEvPiPKim:
	.zero		920


//--------------------- .nv.constant0._Z17Reduction3_kernelILj1EEvPiPKim --------------------------
	.section	.nv.constant0._Z17Reduction3_kernelILj1EEvPiPKim,"a",@progbits
	.sectionflags	@""
	.align	4
.nv.constant0._Z17Reduction3_kernelILj1EEvPiPKim:
	.zero		920


//--------------------- SYMBOLS --------------------------

	.type		.nv.reservedSmem.offset0,@object
	.size		.nv.reservedSmem.offset0,0x4
	.type		.nv.reservedSmem.cap,@object
	.size		.nv.reservedSmem.cap,0x4
